def attn_fwd(
    Q,
    K,
    V,
    Out,
    Lse,
    sm_scale,
    stride_qz,
    stride_qh,
    stride_qm,
    stride_qk,
    stride_kz,
    stride_kh,
    stride_kn,
    stride_kk,
    stride_vz,
    stride_vh,
    stride_vn,
    stride_vk,
    stride_oz,
    stride_oh,
    stride_om,
    stride_ok,
    seqlen_q,
    seqlen_k,
    BLOCK_M: tl.constexpr,
    BLOCK_N: tl.constexpr,
    HEAD_DIM: tl.constexpr,
    CAUSAL: tl.constexpr,
):
    start_m = tl.program_id(0)
    off_hz = tl.program_id(1)
    q_off = off_hz * stride_qh
    k_off = off_hz * stride_kh
    v_off = off_hz * stride_vh
    offs_m = start_m * BLOCK_M + tl.arange(0, BLOCK_M)
    offs_d = tl.arange(0, HEAD_DIM)
    offs_n = tl.arange(0, BLOCK_N)
    q_ptrs = Q + q_off + offs_m[:, None] * stride_qm + offs_d[None, :] * stride_qk
    k_ptrs = K + k_off + offs_d[:, None] * stride_kk + offs_n[None, :] * stride_kn
    v_ptrs = V + v_off + offs_n[:, None] * stride_vn + offs_d[None, :] * stride_vk
    m_i = tl.full([BLOCK_M], float("-inf"), dtype=tl.float32)
    l_i = tl.zeros([BLOCK_M], dtype=tl.float32) + 1.0
    acc = tl.zeros([BLOCK_M, HEAD_DIM], dtype=tl.float32)
    q = tl.load(q_ptrs)
    acc, l_i, m_i = _attn_fwd_inner(
        acc,
        l_i,
        m_i,
        q,
        k_ptrs,
        v_ptrs,
        sm_scale,
        stride_kn,
        stride_vn,
        start_m,
        seqlen_k,
        BLOCK_M,
        BLOCK_N,
        HEAD_DIM,
        CAUSAL,
    )
    acc = acc / l_i[:, None]
    lse = m_i + tl.math.log2(l_i) / 1.4426950408889634
    o_ptrs = (
        Out
        + off_hz * stride_oh
        + offs_m[:, None] * stride_om
        + offs_d[None, :] * stride_ok
    )
    tl.store(o_ptrs, acc.to(Out.dtype.element_ty))
    tl.store(Lse + off_hz * seqlen_q + offs_m, lse)

# config = {"BLOCK_M": 32, "BLOCK_N": 64, "HEAD_DIM": 64, "arch": "sm_100", "causal": true, "dtype": "bf16", "num_stages": 2, "num_warps": 4}
# arch = sm_100


// ===== COMPILED SASS (sm_100a) =====

	.target	sm_100a

	.elftype	@"ET_EXEC"


//--------------------- .note.nv.tkinfo           --------------------------
	.section	.note.nv.tkinfo,"",@"SHT_NOTE"
	.sectionflags	@"SHF_NOTE_NV_TKINFO"
	.tkinfo
        /*0018*/ 	.word	0x00000081
        /*0030*/ 	.string	""
        /*0030*/ 	.string	"ptxas-blackwell"
        /*0030*/ 	.string	"Cuda compilation tools, release 12.9, V12.9.86"
        /*0030*/ 	.string	"Build cuda_12.9.r12.9/compiler.36037853_0"
        /*0030*/ 	.string	"-v  -suppress-debug-info  -lineinfo  -arch sm_100a "



//--------------------- .note.nv.cuver            --------------------------
	.section	.note.nv.cuver,"",@"SHT_NOTE"
	.sectionflags	@"SHF_NOTE_NV_CUVER"
        /*0018*/ 	.short	0x0001
        /*001a*/ 	.short	0x0064
        /*001c*/ 	.short	0x0001
        /*001e*/ 	.short	0x0000
        /*0020*/ 	.short	0x0001
        /*0022*/ 	.short	0x0000


//--------------------- .nv.info                  --------------------------
	.section	.nv.info,"",@"SHT_CUDA_INFO"
	.align	4


	//----- nvinfo : EIATTR_REGCOUNT
	.align		4
        /*0000*/ 	.byte	0x04, 0x2f
        /*0002*/ 	.short	(.L_2 - .L_1)
	.align		4
.L_1:
        /*0004*/ 	.word	index@(attn_fwd)
        /*0008*/ 	.word	0x000000ff


	//----- nvinfo : EIATTR_FRAME_SIZE
	.align		4
.L_2:
        /*000c*/ 	.byte	0x04, 0x11
        /*000e*/ 	.short	(.L_4 - .L_3)
	.align		4
.L_3:
        /*0010*/ 	.word	index@(attn_fwd)
        /*0014*/ 	.word	0x00000000


	//----- nvinfo : EIATTR_MIN_STACK_SIZE
	.align		4
.L_4:
        /*0018*/ 	.byte	0x04, 0x12
        /*001a*/ 	.short	(.L_6 - .L_5)
	.align		4
.L_5:
        /*001c*/ 	.word	index@(attn_fwd)
        /*0020*/ 	.word	0x00000000
.L_6:


//--------------------- .nv.info.attn_fwd         --------------------------
	.section	.nv.info.attn_fwd,"",@"SHT_CUDA_INFO"
	.sectionflags	@""
	.align	4


	//----- nvinfo : EIATTR_CUDA_API_VERSION
	.align		4
        /*0000*/ 	.byte	0x04, 0x37
        /*0002*/ 	.short	(.L_8 - .L_7)
.L_7:
        /*0004*/ 	.word	0x00000081


	//----- nvinfo : EIATTR_KPARAM_INFO
	.align		4
.L_8:
        /*0008*/ 	.byte	0x04, 0x17
        /*000a*/ 	.short	(.L_10 - .L_9)
.L_9:
        /*000c*/ 	.word	0x00000000
        /*0010*/ 	.short	0x0019
        /*0012*/ 	.short	0x0080
        /*0014*/ 	.byte	0x00, 0xf4, 0x21, 0x00


	//----- nvinfo : EIATTR_KPARAM_INFO
	.align		4
.L_10:
        /*0018*/ 	.byte	0x04, 0x17
        /*001a*/ 	.short	(.L_12 - .L_11)
.L_11:
        /*001c*/ 	.word	0x00000000
        /*0020*/ 	.short	0x0018
        /*0022*/ 	.short	0x0078
        /*0024*/ 	.byte	0x00, 0xf4, 0x21, 0x00


	//----- nvinfo : EIATTR_KPARAM_INFO
	.align		4
.L_12:
        /*0028*/ 	.byte	0x04, 0x17
        /*002a*/ 	.short	(.L_14 - .L_13)
.L_13:
        /*002c*/ 	.word	0x00000000
        /*0030*/ 	.short	0x0017
        /*0032*/ 	.short	0x0070
        /*0034*/ 	.byte	0x00, 0xf0, 0x11, 0x00


	//----- nvinfo : EIATTR_KPARAM_INFO
	.align		4
.L_14:
        /*0038*/ 	.byte	0x04, 0x17
        /*003a*/ 	.short	(.L_16 - .L_15)
.L_15:
        /*003c*/ 	.word	0x00000000
        /*0040*/ 	.short	0x0016
        /*0042*/ 	.short	0x006c
        /*0044*/ 	.byte	0x00, 0xf0, 0x11, 0x00


	//----- nvinfo : EIATTR_KPARAM_INFO
	.align		4
.L_16:
        /*0048*/ 	.byte	0x04, 0x17
        /*004a*/ 	.short	(.L_18 - .L_17)
.L_17:
        /*004c*/ 	.word	0x00000000
        /*0050*/ 	.short	0x0015
        /*0052*/ 	.short	0x0068
        /*0054*/ 	.byte	0x00, 0xf0, 0x11, 0x00


	//----- nvinfo : EIATTR_KPARAM_INFO
	.align		4
.L_18:
        /*0058*/ 	.byte	0x04, 0x17
        /*005a*/ 	.short	(.L_20 - .L_19)
.L_19:
        /*005c*/ 	.word	0x00000000
        /*0060*/ 	.short	0x0014
        /*0062*/ 	.short	0x0064
        /*0064*/ 	.byte	0x00, 0xf0, 0x11, 0x00


	//----- nvinfo : EIATTR_KPARAM_INFO
	.align		4
.L_20:
        /*0068*/ 	.byte	0x04, 0x17
        /*006a*/ 	.short	(.L_22 - .L_21)
.L_21:
        /*006c*/ 	.word	0x00000000
        /*0070*/ 	.short	0x0013
        /*0072*/ 	.short	0x0060
        /*0074*/ 	.byte	0x00, 0xf0, 0x11, 0x00


	//----- nvinfo : EIATTR_KPARAM_INFO
	.align		4
.L_22:
        /*0078*/ 	.byte	0x04, 0x17
        /*007a*/ 	.short	(.L_24 - .L_23)
.L_23:
        /*007c*/ 	.word	0x00000000
        /*0080*/ 	.short	0x0012
        /*0082*/ 	.short	0x005c
        /*0084*/ 	.byte	0x00, 0xf0, 0x11, 0x00


	//----- nvinfo : EIATTR_KPARAM_INFO
	.align		4
.L_24:
        /*0088*/ 	.byte	0x04, 0x17
        /*008a*/ 	.short	(.L_26 - .L_25)
.L_25:
        /*008c*/ 	.word	0x00000000
        /*0090*/ 	.short	0x0011
        /*0092*/ 	.short	0x0058
        /*0094*/ 	.byte	0x00, 0xf0, 0x11, 0x00


	//----- nvinfo : EIATTR_KPARAM_INFO
	.align		4
.L_26:
        /*0098*/ 	.byte	0x04, 0x17
        /*009a*/ 	.short	(.L_28 - .L_27)
.L_27:
        /*009c*/ 	.word	0x00000000
        /*00a0*/ 	.short	0x0010
        /*00a2*/ 	.short	0x0054
        /*00a4*/ 	.byte	0x00, 0xf0, 0x11, 0x00


	//----- nvinfo : EIATTR_KPARAM_INFO
	.align		4
.L_28:
        /*00a8*/ 	.byte	0x04, 0x17
        /*00aa*/ 	.short	(.L_30 - .L_29)
.L_29:
        /*00ac*/ 	.word	0x00000000
        /*00b0*/ 	.short	0x000f
        /*00b2*/ 	.short	0x0050
        /*00b4*/ 	.byte	0x00, 0xf0, 0x11, 0x00


	//----- nvinfo : EIATTR_KPARAM_INFO
	.align		4
.L_30:
        /*00b8*/ 	.byte	0x04, 0x17
        /*00ba*/ 	.short	(.L_32 - .L_31)
.L_31:
        /*00bc*/ 	.word	0x00000000
        /*00c0*/ 	.short	0x000e
        /*00c2*/ 	.short	0x004c
        /*00c4*/ 	.byte	0x00, 0xf0, 0x11, 0x00


	//----- nvinfo : EIATTR_KPARAM_INFO
	.align		4
.L_32:
        /*00c8*/ 	.byte	0x04, 0x17
        /*00ca*/ 	.short	(.L_34 - .L_33)
.L_33:
        /*00cc*/ 	.word	0x00000000
        /*00d0*/ 	.short	0x000d
        /*00d2*/ 	.short	0x0048
        /*00d4*/ 	.byte	0x00, 0xf0, 0x11, 0x00


	//----- nvinfo : EIATTR_KPARAM_INFO
	.align		4
.L_34:
        /*00d8*/ 	.byte	0x04, 0x17
        /*00da*/ 	.short	(.L_36 - .L_35)
.L_35:
        /*00dc*/ 	.word	0x00000000
        /*00e0*/ 	.short	0x000c
        /*00e2*/ 	.short	0x0044
        /*00e4*/ 	.byte	0x00, 0xf0, 0x11, 0x00


	//----- nvinfo : EIATTR_KPARAM_INFO
	.align		4
.L_36:
        /*00e8*/ 	.byte	0x04, 0x17
        /*00ea*/ 	.short	(.L_38 - .L_37)
.L_37:
        /*00ec*/ 	.word	0x00000000
        /*00f0*/ 	.short	0x000b
        /*00f2*/ 	.short	0x0040
        /*00f4*/ 	.byte	0x00, 0xf0, 0x11, 0x00


	//----- nvinfo : EIATTR_KPARAM_INFO
	.align		4
.L_38:
        /*00f8*/ 	.byte	0x04, 0x17
        /*00fa*/ 	.short	(.L_40 - .L_39)
.L_39:
        /*00fc*/ 	.word	0x00000000
        /*0100*/ 	.short	0x000a
        /*0102*/ 	.short	0x003c
        /*0104*/ 	.byte	0x00, 0xf0, 0x11, 0x00


	//----- nvinfo : EIATTR_KPARAM_INFO
	.align		4
.L_40:
        /*0108*/ 	.byte	0x04, 0x17
        /*010a*/ 	.short	(.L_42 - .L_41)
.L_41:
        /*010c*/ 	.word	0x00000000
        /*0110*/ 	.short	0x0009
        /*0112*/ 	.short	0x0038
        /*0114*/ 	.byte	0x00, 0xf0, 0x11, 0x00


	//----- nvinfo : EIATTR_KPARAM_INFO
	.align		4
.L_42:
        /*0118*/ 	.byte	0x04, 0x17
        /*011a*/ 	.short	(.L_44 - .L_43)
.L_43:
        /*011c*/ 	.word	0x00000000
        /*0120*/ 	.short	0x0008
        /*0122*/ 	.short	0x0034
        /*0124*/ 	.byte	0x00, 0xf0, 0x11, 0x00


	//----- nvinfo : EIATTR_KPARAM_INFO
	.align		4
.L_44:
        /*0128*/ 	.byte	0x04, 0x17
        /*012a*/ 	.short	(.L_46 - .L_45)
.L_45:
        /*012c*/ 	.word	0x00000000
        /*0130*/ 	.short	0x0007
        /*0132*/ 	.short	0x0030
        /*0134*/ 	.byte	0x00, 0xf0, 0x11, 0x00


	//----- nvinfo : EIATTR_KPARAM_INFO
	.align		4
.L_46:
        /*0138*/ 	.byte	0x04, 0x17
        /*013a*/ 	.short	(.L_48 - .L_47)
.L_47:
        /*013c*/ 	.word	0x00000000
        /*0140*/ 	.short	0x0006
        /*0142*/ 	.short	0x002c
        /*0144*/ 	.byte	0x00, 0xf0, 0x11, 0x00


	//----- nvinfo : EIATTR_KPARAM_INFO
	.align		4
.L_48:
        /*0148*/ 	.byte	0x04, 0x17
        /*014a*/ 	.short	(.L_50 - .L_49)
.L_49:
        /*014c*/ 	.word	0x00000000
        /*0150*/ 	.short	0x0005
        /*0152*/ 	.short	0x0028
        /*0154*/ 	.byte	0x00, 0xf0, 0x11, 0x00


	//----- nvinfo : EIATTR_KPARAM_INFO
	.align		4
.L_50:
        /*0158*/ 	.byte	0x04, 0x17
        /*015a*/ 	.short	(.L_52 - .L_51)
.L_51:
        /*015c*/ 	.word	0x00000000
        /*0160*/ 	.short	0x0004
        /*0162*/ 	.short	0x0020
        /*0164*/ 	.byte	0x00, 0xf4, 0x21, 0x00


	//----- nvinfo : EIATTR_KPARAM_INFO
	.align		4
.L_52:
        /*0168*/ 	.byte	0x04, 0x17
        /*016a*/ 	.short	(.L_54 - .L_53)
.L_53:
        /*016c*/ 	.word	0x00000000
        /*0170*/ 	.short	0x0003
        /*0172*/ 	.short	0x0018
        /*0174*/ 	.byte	0x00, 0xf4, 0x21, 0x00


	//----- nvinfo : EIATTR_KPARAM_INFO
	.align		4
.L_54:
        /*0178*/ 	.byte	0x04, 0x17
        /*017a*/ 	.short	(.L_56 - .L_55)
.L_55:
        /*017c*/ 	.word	0x00000000
        /*0180*/ 	.short	0x0002
        /*0182*/ 	.short	0x0010
        /*0184*/ 	.byte	0x00, 0xf4, 0x21, 0x00


	//----- nvinfo : EIATTR_KPARAM_INFO
	.align		4
.L_56:
        /*0188*/ 	.byte	0x04, 0x17
        /*018a*/ 	.short	(.L_58 - .L_57)
.L_57:
        /*018c*/ 	.word	0x00000000
        /*0190*/ 	.short	0x0001
        /*0192*/ 	.short	0x0008
        /*0194*/ 	.byte	0x00, 0xf4, 0x21, 0x00


	//----- nvinfo : EIATTR_KPARAM_INFO
	.align		4
.L_58:
        /*0198*/ 	.byte	0x04, 0x17
        /*019a*/ 	.short	(.L_60 - .L_59)
.L_59:
        /*019c*/ 	.word	0x00000000
        /*01a0*/ 	.short	0x0000
        /*01a2*/ 	.short	0x0000
        /*01a4*/ 	.byte	0x00, 0xf4, 0x21, 0x00


	//----- nvinfo : EIATTR_SPARSE_MMA_MASK
	.align		4
.L_60:
        /*01a8*/ 	.byte	0x03, 0x50
        /*01aa*/ 	.short	0x0000


	//----- nvinfo : EIATTR_MAXREG_COUNT
	.align		4
        /*01ac*/ 	.byte	0x03, 0x1b
        /*01ae*/ 	.short	0x00ff


	//----- nvinfo : EIATTR_NUM_BARRIERS
	.align		4
        /*01b0*/ 	.byte	0x02, 0x4c
        /*01b2*/ 	.byte	0x01
	.zero		1


	//----- nvinfo : EIATTR_COOP_GROUP_MASK_REGIDS
	.align		4
        /*01b4*/ 	.byte	0x04, 0x29
        /*01b6*/ 	.short	(.L_62 - .L_61)


	//   ....[0]....
.L_61:
        /*01b8*/ 	.word	0xffffffff


	//   ....[1]....
        /*01bc*/ 	.word	0xffffffff


	//   ....[2]....
        /*01c0*/ 	.word	0xffffffff


	//   ....[3]....
        /*01c4*/ 	.word	0xffffffff


	//   ....[4]....
        /*01c8*/ 	.word	0xffffffff


	//   ....[5]....
        /*01cc*/ 	.word	0xffffffff


	//   ....[6]....
        /*01d0*/ 	.word	0xffffffff


	//   ....[7]....
        /*01d4*/ 	.word	0xffffffff


	//   ....[8]....
        /*01d8*/ 	.word	0xffffffff


	//   ....[9]....
        /*01dc*/ 	.word	0xffffffff


	//   ....[10]....
        /*01e0*/ 	.word	0xffffffff


	//   ....[11]....
        /*01e4*/ 	.word	0xffffffff


	//   ....[12]....
        /*01e8*/ 	.word	0xffffffff


	//   ....[13]....
        /*01ec*/ 	.word	0xffffffff


	//   ....[14]....
        /*01f0*/ 	.word	0xffffffff


	//   ....[15]....
        /*01f4*/ 	.word	0xffffffff


	//   ....[16]....
        /*01f8*/ 	.word	0xffffffff


	//   ....[17]....
        /*01fc*/ 	.word	0xffffffff


	//   ....[18]....
        /*0200*/ 	.word	0xffffffff


	//   ....[19]....
        /*0204*/ 	.word	0xffffffff


	//----- nvinfo : EIATTR_COOP_GROUP_INSTR_OFFSETS
	.align		4
.L_62:
        /*0208*/ 	.byte	0x04, 0x28
        /*020a*/ 	.short	(.L_64 - .L_63)


	//   ....[0]....
.L_63:
        /*020c*/ 	.word	0x00002650


	//   ....[1]....
        /*0210*/ 	.word	0x00002660


	//   ....[2]....
        /*0214*/ 	.word	0x00002670


	//   ....[3]....
        /*0218*/ 	.word	0x00002680


	//   ....[4]....
        /*021c*/ 	.word	0x000026c0


	//   ....[5]....
        /*0220*/ 	.word	0x000026e0


	//   ....[6]....
        /*0224*/ 	.word	0x000026f0


	//   ....[7]....
        /*0228*/ 	.word	0x00002700


	//   ....[8]....
        /*022c*/ 	.word	0x00002820


	//   ....[9]....
        /*0230*/ 	.word	0x00002840


	//   ....[10]....
        /*0234*/ 	.word	0x00002cb0


	//   ....[11]....
        /*0238*/ 	.word	0x00002cd0


	//   ....[12]....
        /*023c*/ 	.word	0x00002ce0


	//   ....[13]....
        /*0240*/ 	.word	0x00002cf0


	//   ....[14]....
        /*0244*/ 	.word	0x00002d30


	//   ....[15]....
        /*0248*/ 	.word	0x00002d50


	//   ....[16]....
        /*024c*/ 	.word	0x00002d60


	//   ....[17]....
        /*0250*/ 	.word	0x00002d70


	//   ....[18]....
        /*0254*/ 	.word	0x00002e30


	//   ....[19]....
        /*0258*/ 	.word	0x00002e50


	//----- nvinfo : EIATTR_VRC_CTA_INIT_COUNT
	.align		4
.L_64:
        /*025c*/ 	.byte	0x02, 0x4a
	.zero		1
	.zero		1


	//----- nvinfo : EIATTR_EXIT_INSTR_OFFSETS
	.align		4
        /*0260*/ 	.byte	0x04, 0x1c
        /*0262*/ 	.short	(.L_66 - .L_65)


	//   ....[0]....
.L_65:
        /*0264*/ 	.word	0x00004dd0


	//   ....[1]....
        /*0268*/ 	.word	0x00004e00


	//----- nvinfo : EIATTR_REQNTID
	.align		4
.L_66:
        /*026c*/ 	.byte	0x04, 0x10
        /*026e*/ 	.short	(.L_68 - .L_67)
.L_67:
        /*0270*/ 	.word	0x00000080
        /*0274*/ 	.word	0x00000001
        /*0278*/ 	.word	0x00000001


	//----- nvinfo : EIATTR_CBANK_PARAM_SIZE
	.align		4
.L_68:
        /*027c*/ 	.byte	0x03, 0x19
        /*027e*/ 	.short	0x0088


	//----- nvinfo : EIATTR_PARAM_CBANK
	.align		4
        /*0280*/ 	.byte	0x04, 0x0a
        /*0282*/ 	.short	(.L_70 - .L_69)
	.align		4
.L_69:
        /*0284*/ 	.word	index@(.nv.constant0.attn_fwd)
        /*0288*/ 	.short	0x0380
        /*028a*/ 	.short	0x0088


	//----- nvinfo : EIATTR_SW_WAR
	.align		4
.L_70:
        /*028c*/ 	.byte	0x04, 0x36
        /*028e*/ 	.short	(.L_72 - .L_71)
.L_71:
        /*0290*/ 	.word	0x00000008
.L_72:


//--------------------- .nv.compat                --------------------------
	.section	.nv.compat,"",@"SHT_CUDA_COMPAT_INFO"
	.align	4
        /*0000*/ 	.byte	0x02, 0x02, 0x01, 0x00, 0x02, 0x05, 0x05, 0x00, 0x02, 0x03, 0x00, 0x00, 0x02, 0x06, 0x01, 0x00


//--------------------- .nv.callgraph             --------------------------
	.section	.nv.callgraph,"",@"SHT_CUDA_CALLGRAPH"
	.align	4
	.sectionentsize	8
	.align		4
        /*0000*/ 	.word	0x00000000
	.align		4
        /*0004*/ 	.word	0xffffffff
	.align		4
        /*0008*/ 	.word	0x00000000
	.align		4
        /*000c*/ 	.word	0xfffffffe
	.align		4
        /*0010*/ 	.word	0x00000000
	.align		4
        /*0014*/ 	.word	0xfffffffd
	.align		4
        /*0018*/ 	.word	0x00000000
	.align		4
        /*001c*/ 	.word	0xfffffffc


//--------------------- .nv.constant4             --------------------------
	.section	.nv.constant4,"a",@progbits
	.align	8
	.align		8
.nv.constant4:
        /*0000*/ 	.dword	_$_str


//--------------------- .text.attn_fwd            --------------------------
	.section	.text.attn_fwd,"ax",@progbits
	.align	128
        .global         attn_fwd
        .type           attn_fwd,@function
        .size           attn_fwd,(.L_x_3 - attn_fwd)
        .other          attn_fwd,@"STO_CUDA_ENTRY STV_DEFAULT"
attn_fwd:
.text.attn_fwd:
[----:B------:R-:W0:Y:S01]  /*0000*/  LDC R1, c[0x0][0x37c] ;  /* 0x0000df00ff017b82 */ /* 0x000e220000000800 */
[----:B------:R-:W1:Y:S07]  /*0010*/  S2R R23, SR_CTAID.X ;  /* 0x0000000000177919 */ /* 0x000e6e0000002500 */
[----:B------:R-:W2:Y:S01]  /*0020*/  S2UR UR7, SR_CTAID.Y ;  /* 0x00000000000779c3 */ /* 0x000ea20000002600 */
[----:B------:R-:W2:Y:S01]  /*0030*/  LDCU.64 UR4, c[0x0][0x3b0] ;  /* 0x00007600ff0477ac */ /* 0x000ea20008000a00 */
[----:B------:R-:W3:Y:S01]  /*0040*/  S2R R0, SR_TID.X ;  /* 0x0000000000007919 */ /* 0x000ee20000002100 */
[----:B------:R-:W4:Y:S05]  /*0050*/  LDCU.64 UR10, c[0x0][0x358] ;  /* 0x00006b00ff0a77ac */ /* 0x000f2a0008000a00 */
[----:B------:R-:W5:Y:S08]  /*0060*/  LDC R42, c[0x0][0x3b8] ;  /* 0x0000ee00ff2a7b82 */ /* 0x000f700000000800 */
[----:B------:R-:W0:Y:S01]  /*0070*/  LDC.64 R44, c[0x0][0x380] ;  /* 0x0000e000ff2c7b82 */ /* 0x000e220000000a00 */
[----:B--2---:R-:W-:-:S04]  /*0080*/  UIMAD UR4, UR7, UR4, URZ ;  /* 0x00000004070472a4 */ /* 0x004fc8000f8e02ff */
[----:B------:R-:W-:Y:S01]  /*0090*/  USHF.L.U32 UR6, UR4, 0x1, URZ ;  /* 0x0000000104067899 */ /* 0x000fe200080006ff */
[----:B-1----:R-:W-:Y:S01]  /*00a0*/  IMAD.SHL.U32 R23, R23, 0x20, RZ ;  /* 0x0000002017177824 */ /* 0x002fe200078e00ff */
[----:B---3--:R-:W-:-:S04]  /*00b0*/  SHF.R.U32.HI R4, RZ, 0x5, R0 ;  /* 0x00000005ff047819 */ /* 0x008fc80000011600 */
[----:B------:R-:W-:Y:S02]  /*00c0*/  LOP3.LUT R2, R23, 0x1f, R0, 0xf8, !PT ;  /* 0x0000001f17027812 */ /* 0x000fe400078ef800 */
[----:B------:R-:W-:-:S03]  /*00d0*/  SGXT.U32 R4, R4, 0x2 ;  /* 0x000000020404781a */ /* 0x000fc60000000000 */
[----:B------:R-:W-:Y:S01]  /*00e0*/  IMAD R3, R2, UR5, RZ ;  /* 0x0000000502037c24 */ /* 0x000fe2000f8e02ff */
[----:B------:R-:W-:Y:S01]  /*00f0*/  UIMAD.WIDE UR4, UR4, 0x2, URZ ;  /* 0x00000002040478a5 */ /* 0x000fe2000f8e02ff */
[----:B-----5:R-:W-:Y:S02]  /*0100*/  IMAD R6, R4, R42, RZ ;  /* 0x0000002a04067224 */ /* 0x020fe400078e02ff */
[C---:B------:R-:W-:Y:S02]  /*0110*/  IMAD.SHL.U32 R5, R3.reuse, 0x2, RZ ;  /* 0x0000000203057824 */ /* 0x040fe400078e00ff */
[----:B------:R-:W-:-:S03]  /*0120*/  IMAD.HI R4, R3, 0x2, RZ ;  /* 0x0000000203047827 */ /* 0x000fc600078e02ff */
[----:B0-----:R-:W-:Y:S01]  /*0130*/  IADD3 R44, P0, P1, R5, UR6, R44 ;  /* 0x00000006052c7c10 */ /* 0x001fe2000f91e02c */
[----:B------:R-:W-:-:S03]  /*0140*/  IMAD R3, R42, 0x4, R6 ;  /* 0x000000042a037824 */ /* 0x000fc600078e0206 */
[----:B------:R-:W-:Y:S01]  /*0150*/  IADD3.X R46, PT, PT, R4, UR5, R45, P0, P1 ;  /* 0x00000005042e7c10 */ /* 0x000fe200087e242d */
[----:B------:R-:W-:Y:S01]  /*0160*/  IMAD R7, R42, 0x4, R3 ;  /* 0x000000042a077824 */ /* 0x000fe200078e0203 */
[----:B------:R-:W-:-:S03]  /*0170*/  LEA R4, P0, R6, R44, 0x1 ;  /* 0x0000002c06047211 */ /* 0x000fc600078008ff */
[----:B------:R-:W-:Y:S01]  /*0180*/  IMAD R11, R42, 0x4, R7 ;  /* 0x000000042a0b7824 */ /* 0x000fe200078e0207 */
[----:B------:R-:W-:Y:S02]  /*0190*/  LEA R8, P1, R7, R44, 0x1 ;  /* 0x0000002c07087211 */ /* 0x000fe400078208ff */
[----:B------:R-:W-:Y:S02]  /*01a0*/  LEA.HI.X.SX32 R5, R6, R46, 0x1, P0 ;  /* 0x0000002e06057211 */ /* 0x000fe400000f0eff */
[----:B------:R-:W-:Y:S02]  /*01b0*/  LEA R6, P0, R3, R44, 0x1 ;  /* 0x0000002c03067211 */ /* 0x000fe400078008ff */
[-C--:B------:R-:W-:Y:S01]  /*01c0*/  LEA.HI.X.SX32 R9, R7, R46.reuse, 0x1, P1 ;  /* 0x0000002e07097211 */ /* 0x080fe200008f0eff */
[----:B----4-:R0:W2:Y:S01]  /*01d0*/  LDG.E.U16 R22, desc[UR10][R4.64] ;  /* 0x0000000a04167981 */ /* 0x0100a2000c1e1500 */
[----:B------:R-:W-:Y:S01]  /*01e0*/  LEA.HI.X.SX32 R7, R3, R46, 0x1, P0 ;  /* 0x0000002e03077211 */ /* 0x000fe200000f0eff */
[C---:B------:R-:W-:Y:S01]  /*01f0*/  IMAD R3, R42.reuse, 0x4, R11 ;  /* 0x000000042a037824 */ /* 0x040fe200078e020b */
[-C--:B------:R-:W-:Y:S01]  /*0200*/  LEA R10, P0, R11, R44.reuse, 0x1 ;  /* 0x0000002c0b0a7211 */ /* 0x080fe200078008ff */
[----:B------:R1:W3:Y:S03]  /*0210*/  LDG.E.U16 R26, desc[UR10][R8.64] ;  /* 0x0000000a081a7981 */ /* 0x0002e6000c1e1500 */
[----:B------:R-:W-:Y:S01]  /*0220*/  LEA R14, R42, R3, 0x2 ;  /* 0x000000032a0e7211 */ /* 0x000fe200078e10ff */
[----:B------:R4:W5:Y:S01]  /*0230*/  LDG.E.U16 R24, desc[UR10][R6.64] ;  /* 0x0000000a06187981 */ /* 0x000962000c1e1500 */
[----:B------:R-:W-:-:S02]  /*0240*/  LEA R12, P1, R3, R44, 0x1 ;  /* 0x0000002c030c7211 */ /* 0x000fc400078208ff */
[-C--:B------:R-:W-:Y:S01]  /*0250*/  LEA.HI.X.SX32 R11, R11, R46.reuse, 0x1, P0 ;  /* 0x0000002e0b0b7211 */ /* 0x080fe200000f0eff */
[----:B------:R-:W-:Y:S01]  /*0260*/  IMAD R15, R42, 0x4, R14 ;  /* 0x000000042a0f7824 */ /* 0x000fe200078e020e */
[----:B------:R-:W-:-:S03]  /*0270*/  LEA.HI.X.SX32 R13, R3, R46, 0x1, P1 ;  /* 0x0000002e030d7211 */ /* 0x000fc600008f0eff */
[----:B------:R-:W-:Y:S01]  /*0280*/  IMAD R3, R42, 0x4, R15 ;  /* 0x000000042a037824 */ /* 0x000fe200078e020f */
[----:B0-----:R-:W-:Y:S01]  /*0290*/  LEA R4, P0, R14, R44, 0x1 ;  /* 0x0000002c0e047211 */ /* 0x001fe200078008ff */
[----:B------:R0:W5:Y:S02]  /*02a0*/  LDG.E.U16 R28, desc[UR10][R10.64] ;  /* 0x0000000a0a1c7981 */ /* 0x000164000c1e1500 */
[----:B------:R-:W-:Y:S01]  /*02b0*/  IMAD R16, R42, 0x4, R3 ;  /* 0x000000042a107824 */ /* 0x000fe200078e0203 */
[----:B------:R-:W-:Y:S01]  /*02c0*/  LEA.HI.X.SX32 R5, R14, R46, 0x1, P0 ;  /* 0x0000002e0e057211 */ /* 0x000fe200000f0eff */
[----:B------:R-:W5:Y:S02]  /*02d0*/  LDG.E.U16 R30, desc[UR10][R12.64] ;  /* 0x0000000a0c1e7981 */ /* 0x000f64000c1e1500 */
[C---:B------:R-:W-:Y:S01]  /*02e0*/  IMAD R18, R42.reuse, 0x4, R16 ;  /* 0x000000042a127824 */ /* 0x040fe200078e0210 */
[C---:B-1----:R-:W-:Y:S01]  /*02f0*/  LEA R8, P0, R15.reuse, R44, 0x1 ;  /* 0x0000002c0f087211 */ /* 0x042fe200078008ff */
[----:B------:R1:W5:Y:S02]  /*0300*/  LDG.E.U16 R32, desc[UR10][R4.64] ;  /* 0x0000000a04207981 */ /* 0x000364000c1e1500 */
[----:B------:R-:W-:Y:S01]  /*0310*/  IMAD R17, R42, 0x4, R18 ;  /* 0x000000042a117824 */ /* 0x000fe200078e0212 */
[----:B------:R-:W-:-:S02]  /*0320*/  LEA.HI.X.SX32 R9, R15, R46, 0x1, P0 ;  /* 0x0000002e0f097211 */ /* 0x000fc400000f0eff */
[C---:B----4-:R-:W-:Y:S02]  /*0330*/  LEA R6, P0, R3.reuse, R44, 0x1 ;  /* 0x0000002c03067211 */ /* 0x050fe400078008ff */
[----:B------:R-:W-:Y:S01]  /*0340*/  LEA R19, R42, R17, 0x2 ;  /* 0x000000112a137211 */ /* 0x000fe200078e10ff */
[----:B------:R-:W4:Y:S01]  /*0350*/  LDG.E.U16 R34, desc[UR10][R8.64] ;  /* 0x0000000a08227981 */ /* 0x000f22000c1e1500 */
[----:B------:R-:W-:-:S03]  /*0360*/  LEA.HI.X.SX32 R7, R3, R46, 0x1, P0 ;  /* 0x0000002e03077211 */ /* 0x000fc600000f0eff */
[C---:B------:R-:W-:Y:S01]  /*0370*/  IMAD R3, R42.reuse, 0x4, R19 ;  /* 0x000000042a037824 */ /* 0x040fe200078e0213 */
[CC--:B0-----:R-:W-:Y:S01]  /*0380*/  LEA R10, P0, R17.reuse, R44.reuse, 0x1 ;  /* 0x0000002c110a7211 */ /* 0x0c1fe200078008ff */
[----:B------:R0:W4:Y:S02]  /*0390*/  LDG.E.U16 R36, desc[UR10][R6.64] ;  /* 0x0000000a06247981 */ /* 0x000124000c1e1500 */
[----:B------:R-:W-:Y:S01]  /*03a0*/  IMAD R20, R42, 0x4, R3 ;  /* 0x000000042a147824 */ /* 0x000fe200078e0203 */
[----:B------:R-:W-:Y:S02]  /*03b0*/  LEA R14, P1, R16, R44, 0x1 ;  /* 0x0000002c100e7211 */ /* 0x000fe400078208ff */
[----:B------:R-:W-:Y:S01]  /*03c0*/  LEA.HI.X.SX32 R11, R17, R46, 0x1, P0 ;  /* 0x0000002e110b7211 */ /* 0x000fe200000f0eff */
[----:B-1----:R-:W-:Y:S01]  /*03d0*/  IMAD R5, R42, 0x4, R20 ;  /* 0x000000042a057824 */ /* 0x002fe200078e0214 */
[C---:B------:R-:W-:Y:S02]  /*03e0*/  LEA R12, P0, R3.reuse, R44, 0x1 ;  /* 0x0000002c030c7211 */ /* 0x040fe400078008ff */
[-C--:B------:R-:W-:Y:S01]  /*03f0*/  LEA.HI.X.SX32 R15, R16, R46.reuse, 0x1, P1 ;  /* 0x0000002e100f7211 */ /* 0x080fe200008f0eff */
[----:B------:R-:W4:Y:S01]  /*0400*/  LDG.E.U16 R40, desc[UR10][R10.64] ;  /* 0x0000000a0a287981 */ /* 0x000f22000c1e1500 */
[----:B------:R-:W-:-:S02]  /*0410*/  LEA.HI.X.SX32 R13, R3, R46, 0x1, P0 ;  /* 0x0000002e030d7211 */ /* 0x000fc400000f0eff */
[CC--:B------:R-:W-:Y:S01]  /*0420*/  LEA R16, P1, R5.reuse, R44.reuse, 0x1 ;  /* 0x0000002c05107211 */ /* 0x0c0fe200078208ff */
[----:B------:R1:W4:Y:S01]  /*0430*/  LDG.E.U16 R38, desc[UR10][R14.64] ;  /* 0x0000000a0e267981 */ /* 0x000322000c1e1500 */
[----:B------:R-:W-:Y:S01]  /*0440*/  LEA R4, P0, R18, R44, 0x1 ;  /* 0x0000002c12047211 */ /* 0x000fe200078008ff */
[----:B------:R-:W-:Y:S01]  /*0450*/  IMAD R3, R42, 0x4, R5 ;  /* 0x000000042a037824 */ /* 0x000fe200078e0205 */
[-C--:B------:R-:W-:Y:S01]  /*0460*/  LEA.HI.X.SX32 R17, R5, R46.reuse, 0x1, P1 ;  /* 0x0000002e05117211 */ /* 0x080fe200008f0eff */
[----:B------:R-:W4:Y:S01]  /*0470*/  LDG.E.U16 R12, desc[UR10][R12.64] ;  /* 0x0000000a0c0c7981 */ /* 0x000f22000c1e1500 */
[----:B------:R-:W-:Y:S02]  /*0480*/  LEA.HI.X.SX32 R5, R18, R46, 0x1, P0 ;  /* 0x0000002e12057211 */ /* 0x000fe400000f0eff */
[-C--:B0-----:R-:W-:Y:S01]  /*0490*/  LEA R6, P0, R19, R44.reuse, 0x1 ;  /* 0x0000002c13067211 */ /* 0x081fe200078008ff */
[----:B------:R-:W4:Y:S01]  /*04a0*/  LDG.E.U16 R42, desc[UR10][R16.64] ;  /* 0x0000000a102a7981 */ /* 0x000f22000c1e1500 */
[----:B------:R-:W-:-:S02]  /*04b0*/  LEA R8, P1, R20, R44, 0x1 ;  /* 0x0000002c14087211 */ /* 0x000fc400078208ff */
[----:B------:R-:W-:Y:S01]  /*04c0*/  LEA.HI.X.SX32 R7, R19, R46, 0x1, P0 ;  /* 0x0000002e13077211 */ /* 0x000fe200000f0eff */
[----:B------:R0:W4:Y:S01]  /*04d0*/  LDG.E.U16 R10, desc[UR10][R4.64] ;  /* 0x0000000a040a7981 */ /* 0x000122000c1e1500 */
[C---:B-1----:R-:W-:Y:S02]  /*04e0*/  LEA R14, P0, R3.reuse, R44, 0x1 ;  /* 0x0000002c030e7211 */ /* 0x042fe400078008ff */
[-C--:B------:R-:W-:Y:S01]  /*04f0*/  LEA.HI.X.SX32 R9, R20, R46.reuse, 0x1, P1 ;  /* 0x0000002e14097211 */ /* 0x080fe200008f0eff */
[----:B------:R1:W4:Y:S01]  /*0500*/  LDG.E.U16 R18, desc[UR10][R6.64] ;  /* 0x0000000a06127981 */ /* 0x000322000c1e1500 */
[----:B------:R-:W-:-:S03]  /*0510*/  LEA.HI.X.SX32 R15, R3, R46, 0x1, P0 ;  /* 0x0000002e030f7211 */ /* 0x000fc600000f0eff */
[----:B------:R1:W4:Y:S04]  /*0520*/  LDG.E.U16 R20, desc[UR10][R8.64] ;  /* 0x0000000a08147981 */ /* 0x000328000c1e1500 */
[----:B------:R-:W4:Y:S01]  /*0530*/  LDG.E.U16 R14, desc[UR10][R14.64] ;  /* 0x0000000a0e0e7981 */ /* 0x000f22000c1e1500 */
[--C-:B0-----:R-:W-:Y:S02]  /*0540*/  SHF.R.S32.HI R5, RZ, 0x3, R0.reuse ;  /* 0x00000003ff057819 */ /* 0x101fe40000011400 */
[----:B------:R-:W-:Y:S01]  /*0550*/  LOP3.LUT R16, R0, 0x3f, RZ, 0xc0, !PT ;  /* 0x0000003f00107812 */ /* 0x000fe200078ec0ff */
[----:B------:R-:W0:Y:S01]  /*0560*/  S2UR UR6, SR_CgaCtaId ;  /* 0x00000000000679c3 */ /* 0x000e220000008800 */
[--C-:B------:R-:W-:Y:S02]  /*0570*/  SHF.R.S32.HI R3, RZ, 0x6, R0.reuse ;  /* 0x00000006ff037819 */ /* 0x100fe40000011400 */
[----:B-1----:R-:W-:-:S02]  /*0580*/  SHF.R.S32.HI R6, RZ, 0x4, R0 ;  /* 0x00000004ff067819 */ /* 0x002fc40000011400 */
[----:B------:R-:W-:Y:S01]  /*0590*/  SGXT R5, R5, 0x1 ;  /* 0x000000010505781a */ /* 0x000fe20000000200 */
[----:B------:R-:W-:Y:S01]  /*05a0*/  IMAD.SHL.U32 R44, R16, 0x2, RZ ;  /* 0x00000002102c7824 */ /* 0x000fe200078e00ff */
[----:B------:R-:W-:Y:S02]  /*05b0*/  SGXT R3, R3, 0x1 ;  /* 0x000000010303781a */ /* 0x000fe40000000200 */
[----:B------:R-:W-:Y:S02]  /*05c0*/  SGXT R6, R6, 0x1 ;  /* 0x000000010606781a */ /* 0x000fe40000000200 */
[C---:B------:R-:W-:Y:S02]  /*05d0*/  SHF.L.U32 R8, R0.reuse, 0x1, RZ ;  /* 0x0000000100087819 */ /* 0x040fe400000006ff */
[C---:B------:R-:W-:Y:S02]  /*05e0*/  LOP3.LUT R4, R0.reuse, 0x7, RZ, 0xc0, !PT ;  /* 0x0000000700047812 */ /* 0x040fe400078ec0ff */
[----:B------:R-:W-:Y:S01]  /*05f0*/  LOP3.LUT R7, R5, 0x440, RZ, 0xc0, !PT ;  /* 0x0000044005077812 */ /* 0x000fe200078ec0ff */
[----:B------:R-:W-:Y:S01]  /*0600*/  IMAD.SHL.U32 R5, R0, 0x40, RZ ;  /* 0x0000004000057824 */ /* 0x000fe200078e00ff */
[----:B------:R-:W-:Y:S01]  /*0610*/  LOP3.LUT R3, R44, 0x90, R3, 0x78, !PT ;  /* 0x000000902c037812 */ /* 0x000fe200078e7803 */
[----:B------:R-:W-:Y:S01]  /*0620*/  IMAD.SHL.U32 R44, R0, 0x4, RZ ;  /* 0x00000004002c7824 */ /* 0x000fe200078e00ff */
[----:B------:R-:W-:Y:S01]  /*0630*/  LOP3.LUT R9, R6, 0x804, RZ, 0xc0, !PT ;  /* 0x0000080406097812 */ /* 0x000fe200078ec0ff */
[----:B------:R-:W-:Y:S01]  /*0640*/  IMAD R7, R4, 0x8, R7 ;  /* 0x0000000804077824 */ /* 0x000fe200078e0207 */
[----:B------:R-:W-:-:S02]  /*0650*/  LOP3.LUT R13, R0, 0x60, RZ, 0xc0, !PT ;  /* 0x00000060000d7812 */ /* 0x000fc400078ec0ff */
[----:B------:R-:W-:Y:S02]  /*0660*/  LOP3.LUT R6, R8, 0x3c, RZ, 0xc0, !PT ;  /* 0x0000003c08067812 */ /* 0x000fe400078ec0ff */
[----:B------:R-:W-:Y:S02]  /*0670*/  LOP3.LUT R5, R5, 0x40, RZ, 0xc0, !PT ;  /* 0x0000004005057812 */ /* 0x000fe400078ec0ff */
[----:B------:R-:W-:Y:S01]  /*0680*/  LOP3.LUT R9, R9, 0x80, R44, 0xf8, !PT ;  /* 0x0000008009097812 */ /* 0x000fe200078ef82c */
[----:B------:R-:W-:Y:S01]  /*0690*/  IMAD R6, R13, 0x8, R6 ;  /* 0x000000080d067824 */ /* 0x000fe200078e0206 */
[----:B------:R-:W-:-:S03]  /*06a0*/  LOP3.LUT R44, R7, 0x40, R0, 0x78, !PT ;  /* 0x00000040072c7812 */ /* 0x000fc600078e7800 */
[----:B------:R-:W-:Y:S01]  /*06b0*/  IMAD.IADD R5, R5, 0x1, R6 ;  /* 0x0000000105057824 */ /* 0x000fe200078e0206 */
[----:B------:R-:W-:Y:S01]  /*06c0*/  LOP3.LUT R6, R9, R44, RZ, 0xfc, !PT ;  /* 0x0000002c09067212 */ /* 0x000fe200078efcff */
[----:B------:R-:W-:Y:S01]  /*06d0*/  VIADD R9, R23, 0x20 ;  /* 0x0000002017097836 */ /* 0x000fe20000000000 */
[----:B------:R-:W-:Y:S02]  /*06e0*/  UMOV UR4, 0x400 ;  /* 0x0000040000047882 */ /* 0x000fe40000000000 */
[----:B0-----:R-:W-:Y:S02]  /*06f0*/  ULEA UR6, UR6, UR4, 0x18 ;  /* 0x0000000406067291 */ /* 0x001fe4000f8ec0ff */
[----:B------:R-:W-:Y:S02]  /*0700*/  ISETP.GE.AND P1, PT, R9, 0x1, PT ;  /* 0x000000010900780c */ /* 0x000fe40003f26270 */
[----:B------:R-:W-:Y:S01]  /*0710*/  LOP3.LUT R7, R3, 0x20, RZ, 0x3c, !PT ;  /* 0x0000002003077812 */ /* 0x000fe200078e3cff */
[----:B------:R-:W-:Y:S01]  /*0720*/  IMAD.MOV.U32 R126, RZ, RZ, -0x800000 ;  /* 0xff800000ff7e7424 */ /* 0x000fe200078e00ff */
[----:B------:R-:W-:Y:S01]  /*0730*/  MOV R127, 0xff800000 ;  /* 0xff800000007f7802 */ /* 0x000fe20000000f00 */
[----:B------:R-:W-:Y:S01]  /*0740*/  IMAD.MOV.U32 R124, RZ, RZ, -0x800000 ;  /* 0xff800000ff7c7424 */ /* 0x000fe200078e00ff */
[----:B------:R-:W-:Y:S01]  /*0750*/  MOV R230, 0x3f800000 ;  /* 0x3f80000000e67802 */ /* 0x000fe20000000f00 */
[----:B------:R-:W-:Y:S01]  /*0760*/  IMAD.MOV.U32 R125, RZ, RZ, -0x800000 ;  /* 0xff800000ff7d7424 */ /* 0x000fe200078e00ff */
[----:B------:R-:W-:Y:S01]  /*0770*/  CS2R R72, SRZ ;  /* 0x0000000000487805 */ /* 0x000fe2000001ff00 */
[----:B------:R-:W-:Y:S01]  /*0780*/  IMAD.MOV.U32 R232, RZ, RZ, 0x3f800000 ;  /* 0x3f800000ffe87424 */ /* 0x000fe200078e00ff */
[----:B------:R-:W-:Y:S01]  /*0790*/  CS2R R74, SRZ ;  /* 0x00000000004a7805 */ /* 0x000fe2000001ff00 */
[----:B------:R-:W-:Y:S01]  /*07a0*/  IMAD.MOV.U32 R233, RZ, RZ, 0x3f800000 ;  /* 0x3f800000ffe97424 */ /* 0x000fe200078e00ff */
[----:B------:R-:W-:Y:S01]  /*07b0*/  CS2R R88, SRZ ;  /* 0x0000000000587805 */ /* 0x000fe2000001ff00 */
[----:B------:R-:W-:Y:S01]  /*07c0*/  IMAD.MOV.U32 R231, RZ, RZ, 0x3f800000 ;  /* 0x3f800000ffe77424 */ /* 0x000fe200078e00ff */
[----:B------:R-:W-:-:S02]  /*07d0*/  CS2R R90, SRZ ;  /* 0x00000000005a7805 */ /* 0x000fc4000001ff00 */
[----:B------:R-:W-:Y:S02]  /*07e0*/  CS2R R76, SRZ ;  /* 0x00000000004c7805 */ /* 0x000fe4000001ff00 */
[----:B------:R-:W-:Y:S02]  /*07f0*/  CS2R R78, SRZ ;  /* 0x00000000004e7805 */ /* 0x000fe4000001ff00 */
[----:B------:R-:W-:Y:S02]  /*0800*/  CS2R R80, SRZ ;  /* 0x0000000000507805 */ /* 0x000fe4000001ff00 */
[----:B------:R-:W-:Y:S01]  /*0810*/  CS2R R82, SRZ ;  /* 0x0000000000527805 */ /* 0x000fe2000001ff00 */
[----:B--2---:R-:W-:Y:S04]  /*0820*/  STS.U16 [R3+UR6+0x2000], R22 ;  /* 0x0020001603007988 */ /* 0x004fe80008000406 */
[----:B---3--:R-:W-:Y:S04]  /*0830*/  STS.U16 [R3+UR6+0x2200], R26 ;  /* 0x0022001a03007988 */ /* 0x008fe80008000406 */
[----:B-----5:R-:W-:Y:S04]  /*0840*/  STS.U16 [R3+UR6+0x2400], R30 ;  /* 0x0024001e03007988 */ /* 0x020fe80008000406 */
[----:B----4-:R-:W-:Y:S04]  /*0850*/  STS.U16 [R3+UR6+0x2600], R34 ;  /* 0x0026002203007988 */ /* 0x010fe80008000406 */
[----:B------:R-:W-:Y:S04]  /*0860*/  STS.U16 [R3+UR6+0x2a00], R40 ;  /* 0x002a002803007988 */ /* 0x000fe80008000406 */
[----:B------:R-:W-:Y:S04]  /*0870*/  STS.U16 [R3+UR6+0x2800], R38 ;  /* 0x0028002603007988 */ /* 0x000fe80008000406 */
[----:B------:R-:W-:Y:S04]  /*0880*/  STS.U16 [R3+UR6+0x2c00], R12 ;  /* 0x002c000c03007988 */ /* 0x000fe80008000406 */
[----:B------:R-:W-:Y:S04]  /*0890*/  STS.U16 [R3+UR6+0x2e00], R42 ;  /* 0x002e002a03007988 */ /* 0x000fe80008000406 */
[----:B------:R0:W-:Y:S04]  /*08a0*/  STS.U16 [R7+UR6+0x2900], R10 ;  /* 0x0029000a07007988 */ /* 0x0001e80008000406 */
[----:B------:R1:W-:Y:S04]  /*08b0*/  STS.U16 [R7+UR6+0x2100], R24 ;  /* 0x0021001807007988 */ /* 0x0003e80008000406 */
[----:B------:R1:W-:Y:S01]  /*08c0*/  STS.U16 [R7+UR6+0x2300], R28 ;  /* 0x0023001c07007988 */ /* 0x0003e20008000406 */
[----:B0-----:R-:W-:-:S03]  /*08d0*/  LOP3.LUT R10, R0, 0x7f, RZ, 0xc0, !PT ;  /* 0x0000007f000a7812 */ /* 0x001fc600078ec0ff */
[----:B------:R1:W-:Y:S04]  /*08e0*/  STS.U16 [R7+UR6+0x2500], R32 ;  /* 0x0025002007007988 */ /* 0x0003e80008000406 */
[----:B------:R1:W-:Y:S01]  /*08f0*/  STS.U16 [R7+UR6+0x2700], R36 ;  /* 0x0027002407007988 */ /* 0x0003e20008000406 */
[----:B------:R-:W-:-:S03]  /*0900*/  ISETP.GE.U32.AND P0, PT, R10, 0x20, PT ;  /* 0x000000200a00780c */ /* 0x000fc60003f06070 */
[----:B------:R1:W-:Y:S04]  /*0910*/  STS.U16 [R7+UR6+0x2b00], R18 ;  /* 0x002b001207007988 */ /* 0x0003e80008000406 */
[----:B------:R1:W-:Y:S04]  /*0920*/  STS.U16 [R7+UR6+0x2d00], R20 ;  /* 0x002d001407007988 */ /* 0x0003e80008000406 */
[----:B------:R1:W-:Y:S01]  /*0930*/  STS.U16 [R7+UR6+0x2f00], R14 ;  /* 0x002f000e07007988 */ /* 0x0003e20008000406 */
[----:B------:R-:W-:Y:S05]  /*0940*/  @!P1 BRA `(.L_x_0) ;  /* 0x0000003000289947 */ /* 0x000fea0003800000 */
[----:B------:R-:W0:Y:S01]  /*0950*/  LDC.64 R70, c[0x0][0x3c0] ;  /* 0x0000f000ff467b82 */ /* 0x000e220000000a00 */
[----:B-1----:R-:W-:Y:S01]  /*0960*/  SHF.R.U32.HI R18, RZ, 0x6, R0 ;  /* 0x00000006ff127819 */ /* 0x002fe20000011600 */
[----:B------:R-:W-:Y:S01]  /*0970*/  IMAD.SHL.U32 R17, R4, 0x10, RZ ;  /* 0x0000001004117824 */ /* 0x000fe200078e00ff */
[----:B------:R-:W-:Y:S01]  /*0980*/  SHF.L.U32 R11, R0, 0x3, RZ ;  /* 0x00000003000b7819 */ /* 0x000fe200000006ff */
[----:B------:R-:W1:Y:S01]  /*0990*/  LDCU UR8, c[0x0][0x3c8] ;  /* 0x00007900ff0877ac */ /* 0x000e620008000800 */
[----:B------:R-:W-:Y:S01]  /*09a0*/  SGXT.U32 R18, R18, 0x1 ;  /* 0x000000011212781a */ /* 0x000fe20000000000 */
[----:B------:R-:W-:Y:S01]  /*09b0*/  IMAD R19, R4, 0x4, R13 ;  /* 0x0000000404137824 */ /* 0x000fe200078e020d */
[----:B------:R-:W-:Y:S01]  /*09c0*/  LOP3.LUT R15, R11, 0x30, RZ, 0xc0, !PT ;  /* 0x000000300b0f7812 */ /* 0x000fe200078ec0ff */
[----:B------:R-:W2:Y:S01]  /*09d0*/  LDC R61, c[0x0][0x3d8] ;  /* 0x0000f600ff3d7b82 */ /* 0x000ea20000000800 */
[----:B------:R-:W-:Y:S01]  /*09e0*/  LOP3.LUT R12, R17, 0x30, R8, 0x78, !PT ;  /* 0x00000030110c7812 */ /* 0x000fe200078e7808 */
[----:B------:R-:W3:Y:S01]  /*09f0*/  LDCU.64 UR4, c[0x0][0x3d0] ;  /* 0x00007a00ff0477ac */ /* 0x000ee20008000a00 */
[----:B------:R-:W-:Y:S01]  /*0a00*/  IMAD.SHL.U32 R14, R0, 0x80, RZ ;  /* 0x00000080000e7824 */ /* 0x000fe200078e00ff */
[----:B------:R-:W-:Y:S01]  /*0a10*/  MOV R133, 0xff800000 ;  /* 0xff80000000857802 */ /* 0x000fe20000000f00 */
[----:B------:R-:W-:Y:S01]  /*0a20*/  IMAD R15, R4, 0x40, R15 ;  /* 0x00000040040f7824 */ /* 0x000fe200078e020f */
[----:B------:R-:W4:Y:S01]  /*0a30*/  LDCU.64 UR12, c[0x0][0x388] ;  /* 0x00007100ff0c77ac */ /* 0x000f220008000a00 */
[----:B------:R-:W-:Y:S01]  /*0a40*/  IMAD.U32 R11, R19, 0x20, R12 ;  /* 0x00000020130b7824 */ /* 0x000fe200078e000c */
[----:B------:R-:W-:Y:S01]  /*0a50*/  LOP3.LUT R12, R8, 0x6, RZ, 0xc0, !PT ;  /* 0x00000006080c7812 */ /* 0x000fe200078ec0ff */
[----:B------:R-:W5:Y:S01]  /*0a60*/  LDC.64 R78, c[0x0][0x390] ;  /* 0x0000e400ff4e7b82 */ /* 0x000f620000000a00 */
[----:B------:R-:W-:Y:S01]  /*0a70*/  LOP3.LUT R20, R15, 0x10, R8, 0x78, !PT ;  /* 0x000000100f147812 */ /* 0x000fe200078e7808 */
[----:B------:R-:W-:Y:S01]  /*0a80*/  IMAD.MOV.U32 R172, RZ, RZ, -0x800000 ;  /* 0xff800000ffac7424 */ /* 0x000fe200078e00ff */
[----:B------:R-:W-:Y:S01]  /*0a90*/  LEA.HI R12, R13, R12, RZ, 0x1e ;  /* 0x0000000c0d0c7211 */ /* 0x000fe200078ff0ff */
[----:B------:R-:W-:Y:S01]  /*0aa0*/  IMAD.MOV.U32 R159, RZ, RZ, -0x800000 ;  /* 0xff800000ff9f7424 */ /* 0x000fe200078e00ff */
[----:B------:R-:W-:Y:S01]  /*0ab0*/  SHF.R.U32.HI R8, RZ, 0x1, R13 ;  /* 0x00000001ff087819 */ /* 0x000fe2000001160d */
[----:B-1----:R-:W-:Y:S01]  /*0ac0*/  IMAD R19, R16, UR8, RZ ;  /* 0x0000000810137c24 */ /* 0x002fe2000f8e02ff */
[----:B------:R-:W-:Y:S01]  /*0ad0*/  LOP3.LUT R13, R0, 0x10, RZ, 0xc0, !PT ;  /* 0x00000010000d7812 */ /* 0x000fe200078ec0ff */
[----:B0-----:R-:W-:Y:S01]  /*0ae0*/  IMAD R22, R18, R71, RZ ;  /* 0x0000004712167224 */ /* 0x001fe200078e02ff */
[----:B------:R-:W-:Y:S01]  /*0af0*/  LOP3.LUT R17, R17, 0x780, R14, 0xf8, !PT ;  /* 0x0000078011117812 */ /* 0x000fe200078ef80e */
[----:B------:R-:W-:Y:S01]  /*0b00*/  IMAD R14, R70, UR7, RZ ;  /* 0x00000007460e7c24 */ /* 0x000fe2000f8e02ff */
[----:B---3--:R-:W-:Y:S01]  /*0b10*/  UIMAD UR4, UR7, UR4, URZ ;  /* 0x00000004070472a4 */ /* 0x008fe2000f8e02ff */
[----:B------:R-:W-:Y:S01]  /*0b20*/  IMAD R24, R71, 0x2, R22 ;  /* 0x0000000247187824 */ /* 0x000fe200078e0216 */
[----:B------:R-:W-:Y:S01]  /*0b30*/  CS2R R88, SRZ ;  /* 0x0000000000587805 */ /* 0x000fe2000001ff00 */
[----:B------:R-:W-:Y:S01]  /*0b40*/  IMAD R8, R13, 0x4, R8 ;  /* 0x000000040d087824 */ /* 0x000fe200078e0208 */
[----:B------:R-:W-:Y:S01]  /*0b50*/  USHF.L.U32 UR8, UR4, 0x1, URZ ;  /* 0x0000000104087899 */ /* 0x000fe200080006ff */
[----:B------:R-:W-:Y:S01]  /*0b60*/  IMAD R26, R71, 0x2, R24 ;  /* 0x00000002471a7824 */ /* 0x000fe200078e0218 */
[----:B------:R-:W-:Y:S01]  /*0b70*/  CS2R R90, SRZ ;  /* 0x00000000005a7805 */ /* 0x000fe2000001ff00 */
[----:B------:R-:W-:Y:S01]  /*0b80*/  IMAD R13, R13, 0x20, R20 ;  /* 0x000000200d0d7824 */ /* 0x000fe200078e0214 */
[----:B------:R-:W-:Y:S01]  /*0b90*/  LOP3.LUT R8, R17, R8, RZ, 0x3c, !PT ;  /* 0x0000000811087212 */ /* 0x000fe200078e3cff */
[----:B------:R-:W-:Y:S01]  /*0ba0*/  IMAD R28, R71, 0x2, R26 ;  /* 0x00000002471c7824 */ /* 0x000fe200078e021a */
[----:B------:R-:W-:Y:S01]  /*0bb0*/  CS2R R80, SRZ ;  /* 0x0000000000507805 */ /* 0x000fe2000001ff00 */
[----:B------:R-:W-:Y:S01]  /*0bc0*/  IMAD.SHL.U32 R20, R19, 0x2, RZ ;  /* 0x0000000213147824 */ /* 0x000fe200078e00ff */
[----:B------:R-:W-:Y:S01]  /*0bd0*/  CS2R R82, SRZ ;  /* 0x0000000000527805 */ /* 0x000fe2000001ff00 */
[----:B------:R-:W-:Y:S01]  /*0be0*/  IMAD.SHL.U32 R15, R14, 0x2, RZ ;  /* 0x000000020e0f7824 */ /* 0x000fe200078e00ff */
[----:B------:R-:W-:Y:S01]  /*0bf0*/  LEA R30, R71, R28, 0x1 ;  /* 0x0000001c471e7211 */ /* 0x000fe200078e08ff */
[----:B------:R-:W-:Y:S01]  /*0c00*/  IMAD.HI R19, R19, 0x2, RZ ;  /* 0x0000000213137827 */ /* 0x000fe200078e02ff */
[----:B------:R-:W0:Y:S02]  /*0c10*/  LDCU UR9, c[0x0][0x3a8] ;  /* 0x00007500ff0977ac */ /* 0x000e240008000800 */
[----:B----4-:R-:W-:Y:S01]  /*0c20*/  IADD3 R169, P1, P2, R20, UR12, R15 ;  /* 0x0000000c14a97c10 */ /* 0x010fe2000fa3e00f */
[----:B------:R-:W-:-:S02]  /*0c30*/  IMAD R32, R71, 0x2, R30 ;  /* 0x0000000247207824 */ /* 0x000fc400078e021e */
[----:B------:R-:W-:Y:S01]  /*0c40*/  IMAD.HI R14, R14, 0x2, RZ ;  /* 0x000000020e0e7827 */ /* 0x000fe200078e02ff */
[-C--:B------:R-:W-:Y:S02]  /*0c50*/  LEA R226, P3, R24, R169.reuse, 0x1 ;  /* 0x000000a918e27211 */ /* 0x080fe400078608ff */
[----:B------:R-:W-:Y:S01]  /*0c60*/  LEA R224, P4, R26, R169, 0x1 ;  /* 0x000000a91ae07211 */ /* 0x000fe200078808ff */
[----:B------:R-:W-:Y:S01]  /*0c70*/  IMAD R34, R71, 0x2, R32 ;  /* 0x0000000247227824 */ /* 0x000fe200078e0220 */
[----:B------:R-:W-:Y:S01]  /*0c80*/  IADD3.X R39, PT, PT, R19, UR13, R14, P1, P2 ;  /* 0x0000000d13277c10 */ /* 0x000fe20008fe440e */
[----:B------:R-:W-:Y:S01]  /*0c90*/  IMAD R15, R16, UR5, RZ ;  /* 0x00000005100f7c24 */ /* 0x000fe2000f8e02ff */
[----:B------:R-:W-:Y:S01]  /*0ca0*/  UIMAD.WIDE UR4, UR4, 0x2, URZ ;  /* 0x00000002040478a5 */ /* 0x000fe2000f8e02ff */
[----:B------:R-:W-:Y:S01]  /*0cb0*/  IMAD R36, R71, 0x2, R34 ;  /* 0x0000000247247824 */ /* 0x000fe200078e0222 */
[----:B------:R-:W-:Y:S01]  /*0cc0*/  LEA.HI.X.SX32 R227, R24, R39, 0x1, P3 ;  /* 0x0000002718e37211 */ /* 0x000fe200018f0eff */
[----:B--2---:R-:W-:Y:S01]  /*0cd0*/  IMAD R21, R18, R61, RZ ;  /* 0x0000003d12157224 */ /* 0x004fe200078e02ff */
[----:B------:R-:W-:Y:S01]  /*0ce0*/  SHF.L.U32 R19, R15, 0x1, RZ ;  /* 0x000000010f137819 */ /* 0x000fe200000006ff */
[----:B------:R-:W-:Y:S01]  /*0cf0*/  IMAD R38, R71, 0x2, R36 ;  /* 0x0000000247267824 */ /* 0x000fe200078e0224 */
[----:B------:R-:W-:Y:S01]  /*0d00*/  LEA.HI.X.SX32 R225, R26, R39, 0x1, P4 ;  /* 0x000000271ae17211 */ /* 0x000fe200020f0eff */
[----:B------:R-:W-:Y:S01]  /*0d10*/  IMAD R25, R61, 0x2, R21 ;  /* 0x000000023d197824 */ /* 0x000fe200078e0215 */
[----:B-----5:R-:W-:Y:S01]  /*0d20*/  IADD3 R131, P1, P2, R19, UR8, R78 ;  /* 0x0000000813837c10 */ /* 0x020fe2000fa3e04e */
[----:B------:R-:W-:Y:S01]  /*0d30*/  IMAD R40, R71, 0x2, R38 ;  /* 0x0000000247287824 */ /* 0x000fe200078e0226 */
[-C--:B------:R-:W-:Y:S01]  /*0d40*/  LEA R220, P3, R30, R169.reuse, 0x1 ;  /* 0x000000a91edc7211 */ /* 0x080fe200078608ff */
[----:B------:R-:W-:Y:S01]  /*0d50*/  IMAD.HI R76, R15, 0x2, RZ ;  /* 0x000000020f4c7827 */ /* 0x000fe200078e02ff */
[-C--:B------:R-:W-:Y:S01]  /*0d60*/  LEA R218, P4, R32, R169.reuse, 0x1 ;  /* 0x000000a920da7211 */ /* 0x080fe200078808ff */
[----:B------:R-:W-:Y:S01]  /*0d70*/  UMOV UR4, URZ ;  /* 0x000000ff00047c82 */ /* 0x000fe20008000000 */
[----:B------:R-:W-:Y:S01]  /*0d80*/  LEA R42, R71, R40, 0x1 ;  /* 0x00000028472a7211 */ /* 0x000fe200078e08ff */
[----:B------:R-:W-:Y:S01]  /*0d90*/  IMAD R27, R61, 0x2, R25 ;  /* 0x000000023d1b7824 */ /* 0x000fe200078e0219 */
[----:B------:R-:W-:Y:S01]  /*0da0*/  IADD3.X R65, PT, PT, R76, UR5, R79, P1, P2 ;  /* 0x000000054c417c10 */ /* 0x000fe20008fe444f */
[----:B------:R-:W-:Y:S01]  /*0db0*/  IMAD.MOV.U32 R158, RZ, RZ, -0x800000 ;  /* 0xff800000ff9e7424 */ /* 0x000fe200078e00ff */
[----:B------:R-:W-:Y:S01]  /*0dc0*/  LEA R228, P2, R22, R169, 0x1 ;  /* 0x000000a916e47211 */ /* 0x000fe200078408ff */
[----:B------:R-:W-:Y:S01]  /*0dd0*/  IMAD R44, R71, 0x2, R42 ;  /* 0x00000002472c7824 */ /* 0x000fe200078e022a */
[-C--:B------:R-:W-:Y:S01]  /*0de0*/  LEA.HI.X.SX32 R221, R30, R39.reuse, 0x1, P3 ;  /* 0x000000271edd7211 */ /* 0x080fe200018f0eff */
[----:B------:R-:W-:Y:S01]  /*0df0*/  IMAD R19, R61, 0x2, R27 ;  /* 0x000000023d137824 */ /* 0x000fe200078e021b */
[----:B------:R-:W-:Y:S01]  /*0e00*/  LEA.HI.X.SX32 R229, R22, R39, 0x1, P2 ;  /* 0x0000002716e57211 */ /* 0x000fe200010f0eff */
[----:B------:R-:W-:Y:S01]  /*0e10*/  IMAD R46, R71, 0x2, R44 ;  /* 0x00000002472e7824 */ /* 0x000fe200078e022c */
[C---:B------:R-:W-:Y:S01]  /*0e20*/  LEA R222, P2, R28.reuse, R169, 0x1 ;  /* 0x000000a91cde7211 */ /* 0x040fe200078408ff */
[----:B------:R-:W-:Y:S01]  /*0e30*/  IMAD.MOV.U32 R232, RZ, RZ, 0x3f800000 ;  /* 0x3f800000ffe87424 */ /* 0x000fe200078e00ff */
[----:B------:R-:W-:Y:S01]  /*0e40*/  LEA R29, R61, R19, 0x1 ;  /* 0x000000133d1d7211 */ /* 0x000fe200078e08ff */
[C---:B------:R-:W-:Y:S01]  /*0e50*/  IMAD R48, R71.reuse, 0x2, R46 ;  /* 0x0000000247307824 */ /* 0x040fe200078e022e */
[----:B------:R-:W-:Y:S01]  /*0e60*/  LEA.HI.X.SX32 R223, R28, R39, 0x1, P2 ;  /* 0x000000271cdf7211 */ /* 0x000fe200010f0eff */
[----:B------:R-:W-:Y:S01]  /*0e70*/  IMAD.MOV.U32 R233, RZ, RZ, 0x3f800000 ;  /* 0x3f800000ffe97424 */ /* 0x000fe200078e00ff */
[----:B------:R-:W-:Y:S01]  /*0e80*/  LEA R216, P2, R34, R169, 0x1 ;  /* 0x000000a922d87211 */ /* 0x000fe200078408ff */
[----:B------:R-:W-:Y:S01]  /*0e90*/  IMAD R50, R71, 0x2, R48 ;  /* 0x0000000247327824 */ /* 0x000fe200078e0230 */
[-C--:B------:R-:W-:Y:S01]  /*0ea0*/  LEA.HI.X.SX32 R219, R32, R39.reuse, 0x1, P4 ;  /* 0x0000002720db7211 */ /* 0x080fe200020f0eff */
[----:B------:R-:W-:Y:S01]  /*0eb0*/  IMAD R31, R61, 0x2, R29 ;  /* 0x000000023d1f7824 */ /* 0x000fe200078e021d */
[----:B------:R-:W-:Y:S01]  /*0ec0*/  LEA.HI.X.SX32 R217, R34, R39, 0x1, P2 ;  /* 0x0000002722d97211 */ /* 0x000fe200010f0eff */
[----:B------:R-:W-:Y:S01]  /*0ed0*/  IMAD R52, R71, 0x2, R50 ;  /* 0x0000000247347824 */ /* 0x000fe200078e0232 */
[-C--:B------:R-:W-:Y:S01]  /*0ee0*/  LEA R210, P2, R40, R169.reuse, 0x1 ;  /* 0x000000a928d27211 */ /* 0x080fe200078408ff */
[----:B------:R-:W-:Y:S01]  /*0ef0*/  IMAD R22, R61, 0x2, R31 ;  /* 0x000000023d167824 */ /* 0x000fe200078e021f */
[-C--:B------:R-:W-:Y:S01]  /*0f00*/  LEA R214, P3, R36, R169.reuse, 0x1 ;  /* 0x000000a924d67211 */ /* 0x080fe200078608ff */
[----:B------:R-:W-:Y:S01]  /*0f10*/  IMAD.MOV.U32 R230, RZ, RZ, 0x3f800000 ;  /* 0x3f800000ffe67424 */ /* 0x000fe200078e00ff */
[----:B------:R-:W-:Y:S01]  /*0f20*/  LEA R54, R71, R52, 0x1 ;  /* 0x0000003447367211 */ /* 0x000fe200078e08ff */
[----:B------:R-:W-:Y:S01]  /*0f30*/  IMAD R24, R61, 0x2, R22 ;  /* 0x000000023d187824 */ /* 0x000fe200078e0216 */
[----:B------:R-:W-:Y:S01]  /*0f40*/  LEA R212, P4, R38, R169, 0x1 ;  /* 0x000000a926d47211 */ /* 0x000fe200078808ff */
[----:B------:R-:W-:Y:S01]  /*0f50*/  IMAD.MOV.U32 R231, RZ, RZ, 0x3f800000 ;  /* 0x3f800000ffe77424 */ /* 0x000fe200078e00ff */
[----:B------:R-:W-:Y:S01]  /*0f60*/  LEA.HI.X.SX32 R211, R40, R39, 0x1, P2 ;  /* 0x0000002728d37211 */ /* 0x000fe200010f0eff */
[----:B------:R-:W-:Y:S01]  /*0f70*/  IMAD R56, R71, 0x2, R54 ;  /* 0x0000000247387824 */ /* 0x000fe200078e0236 */
        /* <DEDUP_REMOVED lines=8> */
[----:B------:R-:W-:-:S02]  /*1000*/  LEA R32, P4, R44, R169, 0x1 ;  /* 0x000000a92c207211 */ /* 0x000fc400078808ff */
[----:B------:R-:W-:Y:S02]  /*1010*/  CS2R R76, SRZ ;  /* 0x00000000004c7805 */ /* 0x000fe4000001ff00 */
[----:B------:R-:W-:Y:S01]  /*1020*/  LEA R202, P5, R52, R169, 0x1 ;  /* 0x000000a934ca7211 */ /* 0x000fe200078a08ff */
[C---:B------:R-:W-:Y:S01]  /*1030*/  IMAD R62, R71.reuse, 0x2, R60 ;  /* 0x00000002473e7824 */ /* 0x040fe200078e023c */
[----:B------:R-:W-:Y:S02]  /*1040*/  LEA.HI.X.SX32 R35, R46, R39, 0x1, P2 ;  /* 0x000000272e237211 */ /* 0x000fe400010f0eff */
[----:B------:R-:W-:Y:S02]  /*1050*/  CS2R R78, SRZ ;  /* 0x00000000004e7805 */ /* 0x000fe4000001ff00 */
[----:B------:R-:W-:Y:S01]  /*1060*/  LEA R200, P2, R54, R169, 0x1 ;  /* 0x000000a936c87211 */ /* 0x000fe200078408ff */
[----:B------:R-:W-:Y:S01]  /*1070*/  IMAD R64, R71, 0x2, R62 ;  /* 0x0000000247407824 */ /* 0x000fe200078e023e */
[----:B------:R-:W-:-:S02]  /*1080*/  LEA.HI.X.SX32 R209, R42, R39, 0x1, P3 ;  /* 0x000000272ad17211 */ /* 0x000fc400018f0eff */
[----:B------:R-:W-:Y:S02]  /*1090*/  LEA.HI.X.SX32 R33, R44, R39, 0x1, P4 ;  /* 0x000000272c217211 */ /* 0x000fe400020f0eff */
[C---:B------:R-:W-:Y:S02]  /*10a0*/  LEA R66, R71.reuse, R64, 0x1 ;  /* 0x0000004047427211 */ /* 0x040fe400078e08ff */
[-C--:B------:R-:W-:Y:S02]  /*10b0*/  LEA R206, P3, R48, R169.reuse, 0x1 ;  /* 0x000000a930ce7211 */ /* 0x080fe400078608ff */
[----:B------:R-:W-:Y:S01]  /*10c0*/  LEA R204, P4, R50, R169, 0x1 ;  /* 0x000000a932cc7211 */ /* 0x000fe200078808ff */
[C---:B------:R-:W-:Y:S01]  /*10d0*/  IMAD R68, R71.reuse, 0x2, R66 ;  /* 0x0000000247447824 */ /* 0x040fe200078e0242 */
[----:B------:R-:W-:Y:S02]  /*10e0*/  LEA.HI.X.SX32 R203, R52, R39, 0x1, P5 ;  /* 0x0000002734cb7211 */ /* 0x000fe400028f0eff */
[----:B------:R-:W-:Y:S01]  /*10f0*/  LEA R194, P5, R60, R169, 0x1 ;  /* 0x000000a93cc27211 */ /* 0x000fe200078a08ff */
[----:B------:R-:W-:Y:S01]  /*1100*/  IMAD R70, R71, 0x2, R68 ;  /* 0x0000000247467824 */ /* 0x000fe200078e0244 */
[----:B------:R-:W-:-:S02]  /*1110*/  LEA.HI.X.SX32 R201, R54, R39, 0x1, P2 ;  /* 0x0000002736c97211 */ /* 0x000fc400010f0eff */
[----:B------:R-:W-:Y:S02]  /*1120*/  LEA R192, P2, R62, R169, 0x1 ;  /* 0x000000a93ec07211 */ /* 0x000fe400078408ff */
[C---:B------:R-:W-:Y:S02]  /*1130*/  LEA R72, R71.reuse, R70, 0x1 ;  /* 0x0000004647487211 */ /* 0x040fe400078e08ff */
[-C--:B------:R-:W-:Y:S02]  /*1140*/  LEA.HI.X.SX32 R207, R48, R39.reuse, 0x1, P3 ;  /* 0x0000002730cf7211 */ /* 0x080fe400018f0eff */
[----:B------:R-:W-:Y:S01]  /*1150*/  LEA.HI.X.SX32 R205, R50, R39, 0x1, P4 ;  /* 0x0000002732cd7211 */ /* 0x000fe200020f0eff */
[----:B------:R-:W-:Y:S01]  /*1160*/  IMAD R74, R71, 0x2, R72 ;  /* 0x00000002474a7824 */ /* 0x000fe200078e0248 */
[----:B------:R-:W-:Y:S02]  /*1170*/  LEA R30, R61, R28, 0x1 ;  /* 0x0000001c3d1e7211 */ /* 0x000fe400078e08ff */
[-C--:B------:R-:W-:Y:S01]  /*1180*/  LEA R198, P3, R56, R169.reuse, 0x1 ;  /* 0x000000a938c67211 */ /* 0x080fe200078608ff */
[----:B------:R-:W-:Y:S01]  /*1190*/  IMAD R18, R71, 0x2, R74 ;  /* 0x0000000247127824 */ /* 0x000fe200078e024a */
[----:B------:R-:W-:Y:S01]  /*11a0*/  LEA R196, P4, R58, R169, 0x1 ;  /* 0x000000a93ac47211 */ /* 0x000fe200078808ff */
[----:B------:R-:W-:Y:S01]  /*11b0*/  IMAD R36, R61, 0x2, R30 ;  /* 0x000000023d247824 */ /* 0x000fe200078e021e */
[----:B------:R-:W-:Y:S01]  /*11c0*/  LEA.HI.X.SX32 R195, R60, R39, 0x1, P5 ;  /* 0x000000273cc37211 */ /* 0x000fe200028f0eff */
[----:B------:R-:W-:Y:S01]  /*11d0*/  IMAD R14, R71, 0x2, R18 ;  /* 0x00000002470e7824 */ /* 0x000fe200078e0212 */
[----:B------:R-:W-:Y:S01]  /*11e0*/  LEA R186, P5, R68, R169, 0x1 ;  /* 0x000000a944ba7211 */ /* 0x000fe200078a08ff */
[----:B------:R-:W-:Y:S01]  /*11f0*/  IMAD R37, R61, 0x2, R36 ;  /* 0x000000023d257824 */ /* 0x000fe200078e0224 */
[----:B------:R-:W-:Y:S01]  /*1200*/  LEA.HI.X.SX32 R193, R62, R39, 0x1, P2 ;  /* 0x000000273ec17211 */ /* 0x000fe200010f0eff */
[----:B------:R-:W-:Y:S01]  /*1210*/  IMAD R16, R71, 0x2, R14 ;  /* 0x0000000247107824 */ /* 0x000fe200078e020e */
[----:B------:R-:W-:-:S02]  /*1220*/  LEA R184, P2, R70, R169, 0x1 ;  /* 0x000000a946b87211 */ /* 0x000fc400078408ff */
[-C--:B------:R-:W-:Y:S01]  /*1230*/  LEA.HI.X.SX32 R199, R56, R39.reuse, 0x1, P3 ;  /* 0x0000002738c77211 */ /* 0x080fe200018f0eff */
[C---:B------:R-:W-:Y:S01]  /*1240*/  IMAD R20, R71.reuse, 0x2, R16 ;  /* 0x0000000247147824 */ /* 0x040fe200078e0210 */
[----:B------:R-:W-:Y:S02]  /*1250*/  LEA.HI.X.SX32 R197, R58, R39, 0x1, P4 ;  /* 0x000000273ac57211 */ /* 0x000fe400020f0eff */
[-C--:B------:R-:W-:Y:S01]  /*1260*/  LEA R190, P3, R64, R169.reuse, 0x1 ;  /* 0x000000a940be7211 */ /* 0x080fe200078608ff */
[----:B------:R-:W-:Y:S01]  /*1270*/  IMAD R15, R71, 0x2, R20 ;  /* 0x00000002470f7824 */ /* 0x000fe200078e0214 */
[----:B------:R-:W-:Y:S02]  /*1280*/  LEA R188, P4, R66, R169, 0x1 ;  /* 0x000000a942bc7211 */ /* 0x000fe400078808ff */
[----:B------:R-:W-:Y:S02]  /*1290*/  LEA.HI.X.SX32 R187, R68, R39, 0x1, P5 ;  /* 0x0000002744bb7211 */ /* 0x000fe400028f0eff */
[----:B------:R-:W-:-:S02]  /*12a0*/  LEA R178, P5, R18, R169, 0x1 ;  /* 0x000000a912b27211 */ /* 0x000fc400078a08ff */
[----:B------:R-:W-:Y:S02]  /*12b0*/  LEA.HI.X.SX32 R185, R70, R39, 0x1, P2 ;  /* 0x0000002746b97211 */ /* 0x000fe400010f0eff */
[----:B------:R-:W-:Y:S02]  /*12c0*/  LEA R176, P2, R14, R169, 0x1 ;  /* 0x000000a90eb07211 */ /* 0x000fe400078408ff */
[-C--:B------:R-:W-:Y:S02]  /*12d0*/  LEA.HI.X.SX32 R191, R64, R39.reuse, 0x1, P3 ;  /* 0x0000002740bf7211 */ /* 0x080fe400018f0eff */
[----:B------:R-:W-:Y:S02]  /*12e0*/  LEA.HI.X.SX32 R189, R66, R39, 0x1, P4 ;  /* 0x0000002742bd7211 */ /* 0x000fe400020f0eff */
[-C--:B------:R-:W-:Y:S02]  /*12f0*/  LEA R182, P3, R72, R169.reuse, 0x1 ;  /* 0x000000a948b67211 */ /* 0x080fe400078608ff */
[----:B------:R-:W-:-:S02]  /*1300*/  LEA R180, P4, R74, R169, 0x1 ;  /* 0x000000a94ab47211 */ /* 0x000fc400078808ff */
[----:B------:R-:W-:Y:S02]  /*1310*/  LEA.HI.X.SX32 R179, R18, R39, 0x1, P5 ;  /* 0x0000002712b37211 */ /* 0x000fe400028f0eff */
[----:B------:R-:W-:Y:S02]  /*1320*/  LEA R168, P5, R15, R169, 0x1 ;  /* 0x000000a90fa87211 */ /* 0x000fe400078a08ff */
[-C--:B------:R-:W-:Y:S01]  /*1330*/  LEA.HI.X.SX32 R177, R14, R39.reuse, 0x1, P2 ;  /* 0x000000270eb17211 */ /* 0x080fe200010f0eff */
[----:B------:R-:W-:Y:S01]  /*1340*/  IMAD R14, R61, 0x2, R37 ;  /* 0x000000023d0e7824 */ /* 0x000fe200078e0225 */
[-C--:B------:R-:W-:Y:S02]  /*1350*/  LEA.HI.X.SX32 R183, R72, R39.reuse, 0x1, P3 ;  /* 0x0000002748b77211 */ /* 0x080fe400018f0eff */
[----:B------:R-:W-:Y:S02]  /*1360*/  CS2R R72, SRZ ;  /* 0x0000000000487805 */ /* 0x000fe4000001ff00 */
[----:B------:R-:W-:-:S02]  /*1370*/  LEA.HI.X.SX32 R181, R74, R39, 0x1, P4 ;  /* 0x000000274ab57211 */ /* 0x000fc400020f0eff */
[----:B------:R-:W-:Y:S02]  /*1380*/  CS2R R74, SRZ ;  /* 0x00000000004a7805 */ /* 0x000fe4000001ff00 */
[-C--:B------:R-:W-:Y:S02]  /*1390*/  LEA R174, P3, R16, R169.reuse, 0x1 ;  /* 0x000000a910ae7211 */ /* 0x080fe400078608ff */
[----:B------:R-:W-:Y:S02]  /*13a0*/  LEA R170, P4, R20, R169, 0x1 ;  /* 0x000000a914aa7211 */ /* 0x000fe400078808ff */
[-C--:B------:R-:W-:Y:S01]  /*13b0*/  LEA.HI.X.SX32 R169, R15, R39.reuse, 0x1, P5 ;  /* 0x000000270fa97211 */ /* 0x080fe200028f0eff */
[----:B------:R-:W-:Y:S01]  /*13c0*/  IMAD R15, R61, 0x2, R14 ;  /* 0x000000023d0f7824 */ /* 0x000fe200078e020e */
[----:B------:R-:W-:Y:S02]  /*13d0*/  LEA.HI.X.SX32 R175, R16, R39, 0x1, P3 ;  /* 0x0000002710af7211 */ /* 0x000fe400018f0eff */
[-C--:B------:R-:W-:Y:S01]  /*13e0*/  LEA R160, P3, R19, R131.reuse, 0x1 ;  /* 0x0000008313a07211 */ /* 0x080fe200078608ff */
[----:B------:R-:W-:Y:S01]  /*13f0*/  IMAD R16, R61, 0x2, R15 ;  /* 0x000000023d107824 */ /* 0x000fe200078e020f */
[----:B------:R-:W-:-:S02]  /*1400*/  LEA R166, P1, R21, R131, 0x1 ;  /* 0x0000008315a67211 */ /* 0x000fc400078208ff */
[-C--:B------:R-:W-:Y:S02]  /*1410*/  LEA.HI.X.SX32 R161, R19, R65.reuse, 0x1, P3 ;  /* 0x0000004113a17211 */ /* 0x080fe400018f0eff */
[----:B------:R-:W-:Y:S02]  /*1420*/  LEA R18, R61, R16, 0x1 ;  /* 0x000000103d127211 */ /* 0x000fe400078e08ff */
[----:B------:R-:W-:Y:S02]  /*1430*/  LEA.HI.X.SX32 R167, R21, R65, 0x1, P1 ;  /* 0x0000004115a77211 */ /* 0x000fe400008f0eff */
[----:B------:R-:W-:Y:S01]  /*1440*/  LEA R162, P1, R27, R131, 0x1 ;  /* 0x000000831ba27211 */ /* 0x000fe200078208ff */
[----:B------:R-:W-:Y:S01]  /*1450*/  IMAD R19, R61, 0x2, R18 ;  /* 0x000000023d137824 */ /* 0x000fe200078e0212 */
[----:B------:R-:W-:Y:S02]  /*1460*/  LEA.HI.X.SX32 R171, R20, R39, 0x1, P4 ;  /* 0x0000002714ab7211 */ /* 0x000fe400020f0eff */
[----:B------:R-:W-:Y:S01]  /*1470*/  LEA R164, P2, R25, R131, 0x1 ;  /* 0x0000008319a47211 */ /* 0x000fe200078408ff */
[----:B------:R-:W-:Y:S01]  /*1480*/  IMAD R20, R61, 0x2, R19 ;  /* 0x000000023d147824 */ /* 0x000fe200078e0213 */
[----:B------:R-:W-:-:S02]  /*1490*/  LEA.HI.X.SX32 R163, R27, R65, 0x1, P1 ;  /* 0x000000411ba37211 */ /* 0x000fc400008f0eff */
[-C--:B------:R-:W-:Y:S01]  /*14a0*/  LEA R156, P1, R29, R131.reuse, 0x1 ;  /* 0x000000831d9c7211 */ /* 0x080fe200078208ff */
[----:B------:R-:W-:Y:S01]  /*14b0*/  IMAD R21, R61, 0x2, R20 ;  /* 0x000000023d157824 */ /* 0x000fe200078e0214 */
[C---:B------:R-:W-:Y:S02]  /*14c0*/  LEA R152, P3, R22.reuse, R131, 0x1 ;  /* 0x0000008316987211 */ /* 0x040fe400078608ff */
[----:B------:R-:W-:Y:S02]  /*14d0*/  LEA.HI.X.SX32 R165, R25, R65, 0x1, P2 ;  /* 0x0000004119a57211 */ /* 0x000fe400010f0eff */
[----:B------:R-:W-:Y:S02]  /*14e0*/  LEA R154, P2, R31, R131, 0x1 ;  /* 0x000000831f9a7211 */ /* 0x000fe400078408ff */
[-C--:B------:R-:W-:Y:S02]  /*14f0*/  LEA.HI.X.SX32 R157, R29, R65.reuse, 0x1, P1 ;  /* 0x000000411d9d7211 */ /* 0x080fe400008f0eff */
[----:B------:R-:W-:Y:S01]  /*1500*/  LEA.HI.X.SX32 R153, R22, R65, 0x1, P3 ;  /* 0x0000004116997211 */ /* 0x000fe200018f0eff */
[----:B------:R-:W-:Y:S01]  /*1510*/  IMAD R22, R61, 0x2, R21 ;  /* 0x000000023d167824 */ /* 0x000fe200078e0215 */
[----:B------:R-:W-:-:S02]  /*1520*/  LEA R150, P1, R24, R131, 0x1 ;  /* 0x0000008318967211 */ /* 0x000fc400078208ff */
[----:B------:R-:W-:Y:S02]  /*1530*/  LEA.HI.X.SX32 R155, R31, R65, 0x1, P2 ;  /* 0x000000411f9b7211 */ /* 0x000fe400010f0eff */
[----:B------:R-:W-:Y:S02]  /*1540*/  LEA R148, P2, R26, R131, 0x1 ;  /* 0x000000831a947211 */ /* 0x000fe400078408ff */
[----:B------:R-:W-:Y:S01]  /*1550*/  LEA.HI.X.SX32 R151, R24, R65, 0x1, P1 ;  /* 0x0000004118977211 */ /* 0x000fe200008f0eff */
[----:B------:R-:W-:Y:S01]  /*1560*/  IMAD R24, R61, 0x2, R22 ;  /* 0x000000023d187824 */ /* 0x000fe200078e0216 */
[-C--:B------:R-:W-:Y:S02]  /*1570*/  LEA R144, P1, R30, R131.reuse, 0x1 ;  /* 0x000000831e907211 */ /* 0x080fe400078208ff */
[----:B------:R-:W-:Y:S02]  /*1580*/  LEA R146, P3, R28, R131, 0x1 ;  /* 0x000000831c927211 */ /* 0x000fe400078608ff */
[----:B------:R-:W-:-:S02]  /*1590*/  LEA.HI.X.SX32 R149, R26, R65, 0x1, P2 ;  /* 0x000000411a957211 */ /* 0x000fc400010f0eff */
[----:B------:R-:W-:Y:S02]  /*15a0*/  LEA R142, P2, R36, R131, 0x1 ;  /* 0x00000083248e7211 */ /* 0x000fe400078408ff */
[----:B------:R-:W-:Y:S02]  /*15b0*/  LEA.HI.X.SX32 R145, R30, R65, 0x1, P1 ;  /* 0x000000411e917211 */ /* 0x000fe400008f0eff */
[----:B------:R-:W-:Y:S02]  /*15c0*/  LEA R138, P1, R14, R131, 0x1 ;  /* 0x000000830e8a7211 */ /* 0x000fe400078208ff */
[----:B------:R-:W-:Y:S02]  /*15d0*/  LEA R25, R61, R24, 0x1 ;  /* 0x000000183d197211 */ /* 0x000fe400078e08ff */
[----:B------:R-:W-:Y:S02]  /*15e0*/  LEA.HI.X.SX32 R147, R28, R65, 0x1, P3 ;  /* 0x000000411c937211 */ /* 0x000fe400018f0eff */
[----:B------:R-:W-:-:S02]  /*15f0*/  LEA R140, P3, R37, R131, 0x1 ;  /* 0x00000083258c7211 */ /* 0x000fc400078608ff */
[----:B------:R-:W-:Y:S02]  /*1600*/  LEA.HI.X.SX32 R143, R36, R65, 0x1, P2 ;  /* 0x00000041248f7211 */ /* 0x000fe400010f0eff */
[----:B------:R-:W-:Y:S02]  /*1610*/  LEA R136, P2, R15, R131, 0x1 ;  /* 0x000000830f887211 */ /* 0x000fe400078408ff */
[-C--:B------:R-:W-:Y:S01]  /*1620*/  LEA.HI.X.SX32 R139, R14, R65.reuse, 0x1, P1 ;  /* 0x000000410e8b7211 */ /* 0x080fe200008f0eff */
[----:B------:R-:W-:Y:S01]  /*1630*/  IMAD R14, R61, 0x2, R25 ;  /* 0x000000023d0e7824 */ /* 0x000fe200078e0219 */
[----:B------:R-:W-:Y:S02]  /*1640*/  LEA.HI.X.SX32 R141, R37, R65, 0x1, P3 ;  /* 0x00000041258d7211 */ /* 0x000fe400018f0eff */
[C---:B------:R-:W-:Y:S02]  /*1650*/  LEA R134, P3, R16.reuse, R131, 0x1 ;  /* 0x0000008310867211 */ /* 0x040fe400078608ff */
[-C--:B------:R-:W-:Y:S01]  /*1660*/  LEA.HI.X.SX32 R137, R15, R65.reuse, 0x1, P2 ;  /* 0x000000410f897211 */ /* 0x080fe200010f0eff */
[----:B------:R-:W-:Y:S01]  /*1670*/  IMAD R15, R61, 0x2, R14 ;  /* 0x000000023d0f7824 */ /* 0x000fe200078e020e */
[----:B------:R-:W-:-:S02]  /*1680*/  LEA.HI.X.SX32 R135, R16, R65, 0x1, P3 ;  /* 0x0000004110877211 */ /* 0x000fc400018f0eff */
[CC--:B------:R-:W-:Y:S01]  /*1690*/  LEA R36, P1, R18.reuse, R131.reuse, 0x1 ;  /* 0x0000008312247211 */ /* 0x0c0fe200078208ff */
[----:B------:R-:W-:Y:S01]  /*16a0*/  IMAD R16, R61, 0x2, R15 ;  /* 0x000000023d107824 */ /* 0x000fe200078e020f */
[----:B------:R-:W-:Y:S02]  /*16b0*/  LEA R38, P2, R19, R131, 0x1 ;  /* 0x0000008313267211 */ /* 0x000fe400078408ff */
[----:B------:R-:W-:Y:S01]  /*16c0*/  LEA.HI.X.SX32 R37, R18, R65, 0x1, P1 ;  /* 0x0000004112257211 */ /* 0x000fe200008f0eff */
[----:B------:R-:W-:Y:S01]  /*16d0*/  IMAD R18, R61, 0x2, R16 ;  /* 0x000000023d127824 */ /* 0x000fe200078e0210 */
[----:B------:R-:W-:Y:S02]  /*16e0*/  LEA R40, P3, R20, R131, 0x1 ;  /* 0x0000008314287211 */ /* 0x000fe400078608ff */
[----:B------:R-:W-:Y:S01]  /*16f0*/  LEA.HI.X.SX32 R39, R19, R65, 0x1, P2 ;  /* 0x0000004113277211 */ /* 0x000fe200010f0eff */
[----:B------:R-:W-:Y:S01]  /*1700*/  IMAD R19, R61, 0x2, R18 ;  /* 0x000000023d137824 */ /* 0x000fe200078e0212 */
[----:B------:R-:W-:-:S02]  /*1710*/  LEA R44, P2, R22, R131, 0x1 ;  /* 0x00000083162c7211 */ /* 0x000fc400078408ff */
[----:B------:R-:W-:Y:S02]  /*1720*/  LEA.HI.X.SX32 R41, R20, R65, 0x1, P3 ;  /* 0x0000004114297211 */ /* 0x000fe400018f0eff */
[-C--:B------:R-:W-:Y:S02]  /*1730*/  LEA R42, P1, R21, R131.reuse, 0x1 ;  /* 0x00000083152a7211 */ /* 0x080fe400078208ff */
[----:B------:R-:W-:Y:S02]  /*1740*/  LEA R46, P3, R24, R131, 0x1 ;  /* 0x00000083182e7211 */ /* 0x000fe400078608ff */
[----:B------:R-:W-:Y:S02]  /*1750*/  LEA.HI.X.SX32 R45, R22, R65, 0x1, P2 ;  /* 0x00000041162d7211 */ /* 0x000fe400010f0eff */
[----:B------:R-:W-:Y:S02]  /*1760*/  LEA R50, P2, R14, R131, 0x1 ;  /* 0x000000830e327211 */ /* 0x000fe400078408ff */
[----:B------:R-:W-:-:S02]  /*1770*/  LEA R20, R61, R19, 0x1 ;  /* 0x000000133d147211 */ /* 0x000fc400078e08ff */
[-C--:B------:R-:W-:Y:S02]  /*1780*/  LEA.HI.X.SX32 R43, R21, R65.reuse, 0x1, P1 ;  /* 0x00000041152b7211 */ /* 0x080fe400008f0eff */
[----:B------:R-:W-:Y:S02]  /*1790*/  LEA.HI.X.SX32 R47, R24, R65, 0x1, P3 ;  /* 0x00000041182f7211 */ /* 0x000fe400018f0eff */
[-C--:B------:R-:W-:Y:S02]  /*17a0*/  LEA R48, P1, R25, R131.reuse, 0x1 ;  /* 0x0000008319307211 */ /* 0x080fe400078208ff */
[----:B------:R-:W-:Y:S02]  /*17b0*/  LEA R52, P3, R15, R131, 0x1 ;  /* 0x000000830f347211 */ /* 0x000fe400078608ff */
[-C--:B------:R-:W-:Y:S01]  /*17c0*/  LEA.HI.X.SX32 R51, R14, R65.reuse, 0x1, P2 ;  /* 0x000000410e337211 */ /* 0x080fe200010f0eff */
[----:B------:R-:W-:Y:S01]  /*17d0*/  IMAD R14, R61, 0x2, R20 ;  /* 0x000000023d0e7824 */ /* 0x000fe200078e0214 */
[----:B------:R-:W-:-:S02]  /*17e0*/  LEA.HI.X.SX32 R49, R25, R65, 0x1, P1 ;  /* 0x0000004119317211 */ /* 0x000fc400008f0eff */
[----:B------:R-:W-:Y:S01]  /*17f0*/  LEA.HI.X.SX32 R53, R15, R65, 0x1, P3 ;  /* 0x000000410f357211 */ /* 0x000fe200018f0eff */
[C---:B------:R-:W-:Y:S01]  /*1800*/  IMAD R15, R61.reuse, 0x2, R14 ;  /* 0x000000023d0f7824 */ /* 0x040fe200078e020e */
[-C--:B------:R-:W-:Y:S02]  /*1810*/  LEA R54, P1, R16, R131.reuse, 0x1 ;  /* 0x0000008310367211 */ /* 0x080fe400078208ff */
[----:B------:R-:W-:Y:S02]  /*1820*/  LEA R56, P2, R18, R131, 0x1 ;  /* 0x0000008312387211 */ /* 0x000fe400078408ff */
[----:B------:R-:W-:Y:S01]  /*1830*/  LEA.HI.X.SX32 R55, R16, R65, 0x1, P1 ;  /* 0x0000004110377211 */ /* 0x000fe200008f0eff */
[----:B------:R-:W-:Y:S01]  /*1840*/  IMAD R16, R61, 0x2, R15 ;  /* 0x000000023d107824 */ /* 0x000fe200078e020f */
[----:B------:R-:W-:Y:S02]  /*1850*/  LEA R58, P3, R19, R131, 0x1 ;  /* 0x00000083133a7211 */ /* 0x000fe400078608ff */
[----:B------:R-:W-:-:S02]  /*1860*/  LEA.HI.X.SX32 R57, R18, R65, 0x1, P2 ;  /* 0x0000004112397211 */ /* 0x000fc400010f0eff */
[----:B------:R-:W-:Y:S02]  /*1870*/  LEA R130, P4, R16, R131, 0x1 ;  /* 0x0000008310827211 */ /* 0x000fe400078808ff */
[----:B------:R-:W-:Y:S02]  /*1880*/  LEA.HI.X.SX32 R59, R19, R65, 0x1, P3 ;  /* 0x00000041133b7211 */ /* 0x000fe400018f0eff */
[----:B------:R-:W-:Y:S02]  /*1890*/  CS2R R18, SRZ ;  /* 0x0000000000127805 */ /* 0x000fe4000001ff00 */
[-C--:B------:R-:W-:Y:S02]  /*18a0*/  LEA R60, P1, R20, R131.reuse, 0x1 ;  /* 0x00000083143c7211 */ /* 0x080fe400078208ff */
[-C--:B------:R-:W-:Y:S02]  /*18b0*/  LEA R62, P2, R14, R131.reuse, 0x1 ;  /* 0x000000830e3e7211 */ /* 0x080fe400078408ff */
[----:B------:R-:W-:-:S02]  /*18c0*/  LEA R128, P3, R15, R131, 0x1 ;  /* 0x000000830f807211 */ /* 0x000fc400078608ff */
[-C--:B------:R-:W-:Y:S02]  /*18d0*/  LEA.HI.X.SX32 R131, R16, R65.reuse, 0x1, P4 ;  /* 0x0000004110837211 */ /* 0x080fe400020f0eff */
[----:B------:R-:W-:Y:S02]  /*18e0*/  SHF.R.U32.HI R16, RZ, 0x2, R0 ;  /* 0x00000002ff107819 */ /* 0x000fe40000011600 */
[----:B------:R-:W-:Y:S02]  /*18f0*/  LEA.HI.X.SX32 R61, R20, R65, 0x1, P1 ;  /* 0x00000041143d7211 */ /* 0x000fe400008f0eff */
[----:B------:R-:W-:Y:S02]  /*1900*/  SGXT.U32 R16, R16, 0x3 ;  /* 0x000000031010781a */ /* 0x000fe40000000000 */
[----:B------:R-:W-:Y:S02]  /*1910*/  SHF.R.U32.HI R20, RZ, 0x3, R10 ;  /* 0x00000003ff147819 */ /* 0x000fe4000001160a */
[----:B------:R-:W-:-:S02]  /*1920*/  LOP3.LUT R26, R16, 0x10, RZ, 0xfc, !PT ;  /* 0x00000010101a7812 */ /* 0x000fc400078efcff */
[----:B------:R-:W-:Y:S02]  /*1930*/  LOP3.LUT R27, R16, 0x18, RZ, 0xfc, !PT ;  /* 0x00000018101b7812 */ /* 0x000fe400078efcff */
[----:B------:R-:W-:Y:S02]  /*1940*/  LOP3.LUT R64, R20, 0xc, RZ, 0xc0, !PT ;  /* 0x0000000c14407812 */ /* 0x000fe400078ec0ff */
[----:B------:R-:W-:Y:S02]  /*1950*/  LEA R26, R26, UR6, 0x4 ;  /* 0x000000061a1a7c11 */ /* 0x000fe4000f8e20ff */
[----:B------:R-:W-:Y:S02]  /*1960*/  LEA R27, R27, UR6, 0x4 ;  /* 0x000000061b1b7c11 */ /* 0x000fe4000f8e20ff */
[----:B------:R-:W-:Y:S02]  /*1970*/  LOP3.LUT R25, R16, 0x8, RZ, 0xfc, !PT ;  /* 0x0000000810197812 */ /* 0x000fe400078efcff */
[----:B------:R-:W-:Y:S01]  /*1980*/  LOP3.LUT R24, R17, 0x10, R0, 0x78, !PT ;  /* 0x0000001011187812 */ /* 0x000fe200078e7800 */
[----:B------:R-:W-:Y:S01]  /*1990*/  IMAD.IADD R17, R64, 0x1, R26 ;  /* 0x0000000140117824 */ /* 0x000fe200078e021a */
[----:B------:R-:W-:-:S02]  /*19a0*/  LOP3.LUT R20, R16, R23, RZ, 0xfc, !PT ;  /* 0x0000001710147212 */ /* 0x000fc400078efcff */
[C-C-:B------:R-:W-:Y:S02]  /*19b0*/  LOP3.LUT R21, R23.reuse, 0x8, R16.reuse, 0xfe, !PT ;  /* 0x0000000817157812 */ /* 0x140fe400078efe10 */
[--C-:B------:R-:W-:Y:S02]  /*19c0*/  LOP3.LUT R22, R23, 0x10, R16.reuse, 0xfe, !PT ;  /* 0x0000001017167812 */ /* 0x100fe400078efe10 */
[-C--:B------:R-:W-:Y:S02]  /*19d0*/  LEA.HI.X.SX32 R63, R14, R65.reuse, 0x1, P2 ;  /* 0x000000410e3f7211 */ /* 0x080fe400010f0eff */
[----:B------:R-:W-:Y:S02]  /*19e0*/  LEA.HI.X.SX32 R129, R15, R65, 0x1, P3 ;  /* 0x000000410f817211 */ /* 0x000fe400018f0eff */
[----:B------:R-:W-:Y:S01]  /*19f0*/  LOP3.LUT R23, R23, 0x18, R16, 0xfe, !PT ;  /* 0x0000001817177812 */ /* 0x000fe200078efe10 */
[----:B------:R-:W-:Y:S01]  /*1a00*/  IMAD.IADD R16, R64, 0x1, R27 ;  /* 0x0000000140107824 */ /* 0x000fe200078e021b */
[----:B------:R-:W-:-:S02]  /*1a10*/  IADD3 R28, PT, PT, R8, UR6, RZ ;  /* 0x00000006081c7c10 */ /* 0x000fc4000fffe0ff */
[----:B------:R-:W-:Y:S02]  /*1a20*/  LOP3.LUT P1, RZ, R0, 0x3, RZ, 0xc0, !PT ;  /* 0x0000000300ff7812 */ /* 0x000fe4000782c0ff */
[C---:B------:R-:W-:Y:S02]  /*1a30*/  LOP3.LUT R14, R3.reuse, 0x40, RZ, 0x3c, !PT ;  /* 0x00000040030e7812 */ /* 0x040fe400078e3cff */
[----:B------:R-:W-:Y:S02]  /*1a40*/  LOP3.LUT R15, R3, 0x60, RZ, 0x3c, !PT ;  /* 0x00000060030f7812 */ /* 0x000fe400078e3cff */
[----:B------:R-:W-:Y:S02]  /*1a50*/  LEA R25, R25, UR6, 0x4 ;  /* 0x0000000619197c11 */ /* 0x000fe4000f8e20ff */
[----:B------:R-:W-:Y:S02]  /*1a60*/  LOP3.LUT R29, R11, 0x40, RZ, 0x3c, !PT ;  /* 0x000000400b1d7812 */ /* 0x000fe400078e3cff */
[----:B------:R-:W-:-:S02]  /*1a70*/  LOP3.LUT R30, R24, 0x20, RZ, 0x3c, !PT ;  /* 0x00000020181e7812 */ /* 0x000fc400078e3cff */
[C---:B------:R-:W-:Y:S02]  /*1a80*/  LOP3.LUT R31, R24.reuse, 0x40, RZ, 0x3c, !PT ;  /* 0x00000040181f7812 */ /* 0x040fe400078e3cff */
[----:B------:R-:W-:Y:S02]  /*1a90*/  LOP3.LUT R132, R24, 0x60, RZ, 0x3c, !PT ;  /* 0x0000006018847812 */ /* 0x000fe400078e3cff */
[----:B0-----:R-:W-:-:S07]  /*1aa0*/  LOP3.LUT R8, R13, 0x20, RZ, 0x3c, !PT ;  /* 0x000000200d087812 */ /* 0x001fce00078e3cff */
.L_x_1:
[----:B------:R-:W-:-:S04]  /*1ab0*/  IMAD.WIDE R64, R18, 0x2, R226 ;  /* 0x0000000212407825 */ /* 0x000fc800078e02e2 */
[C---:B------:R-:W-:Y:S01]  /*1ac0*/  IMAD.WIDE R68, R18.reuse, 0x2, R222 ;  /* 0x0000000212447825 */ /* 0x040fe200078e02de */
[----:B------:R0:W2:Y:S03]  /*1ad0*/  LDG.E.U16 R100, desc[UR10][R64.64] ;  /* 0x0000000a40647981 */ /* 0x0000a6000c1e1500 */
[C---:B------:R-:W-:Y:S01]  /*1ae0*/  IMAD.WIDE R66, R18.reuse, 0x2, R224 ;  /* 0x0000000212427825 */ /* 0x040fe200078e02e0 */
[----:B------:R1:W3:Y:S03]  /*1af0*/  LDG.E.U16 R102, desc[UR10][R68.64] ;  /* 0x0000000a44667981 */ /* 0x0002e6000c1e1500 */
[C---:B------:R-:W-:Y:S01]  /*1b00*/  IMAD.WIDE R104, R18.reuse, 0x2, R220 ;  /* 0x0000000212687825 */ /* 0x040fe200078e02dc */
[----:B------:R4:W5:Y:S03]  /*1b10*/  LDG.E.U16 R101, desc[UR10][R66.64] ;  /* 0x0000000a42657981 */ /* 0x000966000c1e1500 */
[----:B------:R-:W-:-:S02]  /*1b20*/  IMAD.WIDE R106, R18, 0x2, R218 ;  /* 0x00000002126a7825 */ /* 0x000fc400078e02da */
[----:B------:R-:W2:Y:S02]  /*1b30*/  LDG.E.U16 R104, desc[UR10][R104.64] ;  /* 0x0000000a68687981 */ /* 0x000ea4000c1e1500 */
[C---:B------:R-:W-:Y:S02]  /*1b40*/  IMAD.WIDE R70, R18.reuse, 0x2, R216 ;  /* 0x0000000212467825 */ /* 0x040fe400078e02d8 */
[----:B------:R-:W3:Y:S02]  /*1b50*/  LDG.E.U16 R106, desc[UR10][R106.64] ;  /* 0x0000000a6a6a7981 */ /* 0x000ee4000c1e1500 */
[C---:B------:R-:W-:Y:S02]  /*1b60*/  IMAD.WIDE R92, R18.reuse, 0x2, R208 ;  /* 0x00000002125c7825 */ /* 0x040fe400078e02d0 */
[----:B------:R0:W3:Y:S02]  /*1b70*/  LDG.E.U16 R103, desc[UR10][R70.64] ;  /* 0x0000000a46677981 */ /* 0x0000e4000c1e1500 */
[----:B------:R-:W-:-:S02]  /*1b80*/  IMAD.WIDE R86, R18, 0x2, R204 ;  /* 0x0000000212567825 */ /* 0x000fc400078e02cc */
[----:B------:R-:W3:Y:S02]  /*1b90*/  LDG.E.U16 R105, desc[UR10][R92.64] ;  /* 0x0000000a5c697981 */ /* 0x000ee4000c1e1500 */
[C---:B------:R-:W-:Y:S02]  /*1ba0*/  IMAD.WIDE R108, R18.reuse, 0x2, R214 ;  /* 0x00000002126c7825 */ /* 0x040fe400078e02d6 */
[----:B------:R4:W3:Y:S02]  /*1bb0*/  LDG.E.U16 R107, desc[UR10][R86.64] ;  /* 0x0000000a566b7981 */ /* 0x0008e4000c1e1500 */
[C---:B0-----:R-:W-:Y:S02]  /*1bc0*/  IMAD.WIDE R64, R18.reuse, 0x2, R200 ;  /* 0x0000000212407825 */ /* 0x041fe400078e02c8 */
[----:B------:R-:W3:Y:S02]  /*1bd0*/  LDG.E.U16 R108, desc[UR10][R108.64] ;  /* 0x0000000a6c6c7981 */ /* 0x000ee4000c1e1500 */
[----:B-1----:R-:W-:-:S02]  /*1be0*/  IMAD.WIDE R68, R18, 0x2, R196 ;  /* 0x0000000212447825 */ /* 0x002fc400078e02c4 */
[----:B------:R0:W3:Y:S02]  /*1bf0*/  LDG.E.U16 R116, desc[UR10][R64.64] ;  /* 0x0000000a40747981 */ /* 0x0000e4000c1e1500 */
[----:B------:R-:W-:-:S04]  /*1c00*/  IMAD.WIDE R110, R18, 0x2, R212 ;  /* 0x00000002126e7825 */ /* 0x000fc800078e02d4 */
[C---:B----4-:R-:W-:Y:S01]  /*1c10*/  IMAD.WIDE R66, R18.reuse, 0x2, R198 ;  /* 0x0000000212427825 */ /* 0x050fe200078e02c6 */
[----:B------:R1:W4:Y:S03]  /*1c20*/  LDG.E.U16 R109, desc[UR10][R68.64] ;  /* 0x0000000a446d7981 */ /* 0x000326000c1e1500 */
[C---:B------:R-:W-:Y:S01]  /*1c30*/  IMAD.WIDE R70, R18.reuse, 0x2, R192 ;  /* 0x0000000212467825 */ /* 0x040fe200078e02c0 */
[----:B------:R0:W4:Y:S03]  /*1c40*/  LDG.E.U16 R122, desc[UR10][R66.64] ;  /* 0x0000000a427a7981 */ /* 0x000126000c1e1500 */
[C---:B------:R-:W-:Y:S01]  /*1c50*/  IMAD.WIDE R84, R18.reuse, 0x2, R190 ;  /* 0x0000000212547825 */ /* 0x040fe200078e02be */
[----:B------:R0:W4:Y:S03]  /*1c60*/  LDG.E.U16 R236, desc[UR10][R70.64] ;  /* 0x0000000a46ec7981 */ /* 0x000126000c1e1500 */
[C---:B------:R-:W-:Y:S01]  /*1c70*/  IMAD.WIDE R86, R18.reuse, 0x2, R188 ;  /* 0x0000000212567825 */ /* 0x040fe200078e02bc */
[----:B------:R-:W5:Y:S03]  /*1c80*/  LDG.E.U16 R110, desc[UR10][R110.64] ;  /* 0x0000000a6e6e7981 */ /* 0x000f66000c1e1500 */
[C---:B------:R-:W-:Y:S01]  /*1c90*/  IMAD.WIDE R92, R18.reuse, 0x2, R184 ;  /* 0x00000002125c7825 */ /* 0x040fe200078e02b8 */
[----:B------:R0:W5:Y:S03]  /*1ca0*/  LDG.E.U16 R238, desc[UR10][R84.64] ;  /* 0x0000000a54ee7981 */ /* 0x000166000c1e1500 */
[C---:B------:R-:W-:Y:S01]  /*1cb0*/  IMAD.WIDE R94, R18.reuse, 0x2, R176 ;  /* 0x00000002125e7825 */ /* 0x040fe200078e02b0 */
[----:B------:R-:W5:Y:S03]  /*1cc0*/  LDG.E.U16 R242, desc[UR10][R92.64] ;  /* 0x0000000a5cf27981 */ /* 0x000f66000c1e1500 */
[C---:B------:R-:W-:Y:S01]  /*1cd0*/  IMAD.WIDE R96, R18.reuse, 0x2, R228 ;  /* 0x0000000212607825 */ /* 0x040fe200078e02e4 */
[----:B------:R0:W5:Y:S03]  /*1ce0*/  LDG.E.U16 R111, desc[UR10][R86.64] ;  /* 0x0000000a566f7981 */ /* 0x000166000c1e1500 */
[C---:B------:R-:W-:Y:S01]  /*1cf0*/  IMAD.WIDE R98, R18.reuse, 0x2, R34 ;  /* 0x0000000212627825 */ /* 0x040fe200078e0222 */
[----:B------:R0:W5:Y:S03]  /*1d00*/  LDG.E.U16 R246, desc[UR10][R94.64] ;  /* 0x0000000a5ef67981 */ /* 0x000166000c1e1500 */
[C---:B------:R-:W-:Y:S01]  /*1d10*/  IMAD.WIDE R112, R18.reuse, 0x2, R210 ;  /* 0x0000000212707825 */ /* 0x040fe200078e02d2 */
[----:B------:R1:W5:Y:S03]  /*1d20*/  LDG.E.U16 R118, desc[UR10][R96.64] ;  /* 0x0000000a60767981 */ /* 0x000366000c1e1500 */
[C---:B------:R-:W-:Y:S01]  /*1d30*/  IMAD.WIDE R114, R18.reuse, 0x2, R206 ;  /* 0x0000000212727825 */ /* 0x040fe200078e02ce */
[----:B------:R1:W5:Y:S03]  /*1d40*/  LDG.E.U16 R120, desc[UR10][R98.64] ;  /* 0x0000000a62787981 */ /* 0x000366000c1e1500 */
[C---:B0-----:R-:W-:Y:S01]  /*1d50*/  IMAD.WIDE R64, R18.reuse, 0x2, R182 ;  /* 0x0000000212407825 */ /* 0x041fe200078e02b6 */
[----:B------:R-:W5:Y:S03]  /*1d60*/  LDG.E.U16 R112, desc[UR10][R112.64] ;  /* 0x0000000a70707981 */ /* 0x000f66000c1e1500 */
[C---:B-1----:R-:W-:Y:S01]  /*1d70*/  IMAD.WIDE R68, R18.reuse, 0x2, R174 ;  /* 0x0000000212447825 */ /* 0x042fe200078e02ae */
[----:B------:R-:W5:Y:S03]  /*1d80*/  LDG.E.U16 R114, desc[UR10][R114.64] ;  /* 0x0000000a72727981 */ /* 0x000f66000c1e1500 */
[C---:B------:R-:W-:Y:S01]  /*1d90*/  IMAD.WIDE R66, R18.reuse, 0x2, R180 ;  /* 0x0000000212427825 */ /* 0x040fe200078e02b4 */
        /* <DEDUP_REMOVED lines=13> */
[----:B------:R-:W-:Y:S01]  /*1e70*/  IMAD.WIDE R98, R18, 0x2, R168 ;  /* 0x0000000212627825 */ /* 0x000fe200078e02a8 */
[----:B------:R-:W5:Y:S04]  /*1e80*/  LDG.E.U16 R240, desc[UR10][R94.64] ;  /* 0x0000000a5ef07981 */ /* 0x000f68000c1e1500 */
[----:B------:R-:W5:Y:S04]  /*1e90*/  LDG.E.U16 R244, desc[UR10][R96.64] ;  /* 0x0000000a60f47981 */ /* 0x000f68000c1e1500 */
[----:B------:R-:W5:Y:S01]  /*1ea0*/  LDG.E.U16 R248, desc[UR10][R98.64] ;  /* 0x0000000a62f87981 */ /* 0x000f62000c1e1500 */
[----:B------:R-:W-:Y:S06]  /*1eb0*/  BAR.SYNC.DEFER_BLOCKING 0x0 ;  /* 0x0000000000007b1d */ /* 0x000fec0000010000 */
[----:B--2---:R-:W-:Y:S04]  /*1ec0*/  STS.U16 [R3+UR6+0x400], R104 ;  /* 0x0004006803007988 */ /* 0x004fe80008000406 */
[----:B---3--:R-:W-:Y:S04]  /*1ed0*/  STS.U16 [R3+UR6+0x1000], R116 ;  /* 0x0010007403007988 */ /* 0x008fe80008000406 */
[----:B----4-:R-:W-:Y:S04]  /*1ee0*/  STS.U16 [R3+UR6+0x1400], R236 ;  /* 0x001400ec03007988 */ /* 0x010fe80008000406 */
[----:B-----5:R-:W-:Y:S04]  /*1ef0*/  STS.U16 [R3+UR6+0x800], R110 ;  /* 0x0008006e03007988 */ /* 0x020fe80008000406 */
[----:B------:R-:W-:Y:S04]  /*1f00*/  STS.U16 [R3+UR6+0x1800], R242 ;  /* 0x001800f203007988 */ /* 0x000fe80008000406 */
[----:B------:R-:W-:Y:S04]  /*1f10*/  STS.U16 [R3+UR6+0x1c00], R246 ;  /* 0x001c00f603007988 */ /* 0x000fe80008000406 */
[----:B------:R-:W-:Y:S04]  /*1f20*/  STS.U16 [R3+UR6], R118 ;  /* 0x0000007603007988 */ /* 0x000fe80008000406 */
[----:B------:R-:W-:Y:S04]  /*1f30*/  STS.U16 [R3+UR6+0xc00], R120 ;  /* 0x000c007803007988 */ /* 0x000fe80008000406 */
        /* <DEDUP_REMOVED lines=23> */
[----:B------:R-:W-:Y:S01]  /*20b0*/  STS.U16 [R15+UR6+0x1f00], R248 ;  /* 0x001f00f80f007988 */ /* 0x000fe20008000406 */
[----:B------:R-:W-:Y:S06]  /*20c0*/  BAR.SYNC.DEFER_BLOCKING 0x0 ;  /* 0x0000000000007b1d */ /* 0x000fec0000010000 */
[----:B------:R-:W-:Y:S04]  /*20d0*/  LDSM.16.MT88.4 R96, [R13+UR6+0x2000] ;  /* 0x002000060d60783b */ /* 0x000fe80008004200 */
[----:B------:R-:W0:Y:S04]  /*20e0*/  LDSM.16.M88.4 R84, [R11+UR6] ;  /* 0x000000060b54783b */ /* 0x000e280008000200 */
[----:B------:R-:W1:Y:S04]  /*20f0*/  LDSM.16.M88.4 R92, [R11+UR6+0x1000] ;  /* 0x001000060b5c783b */ /* 0x000e680008000200 */
[----:B------:R-:W2:Y:S04]  /*2100*/  LDSM.16.MT88.4 R120, [R8+UR6+0x2000] ;  /* 0x002000060878783b */ /* 0x000ea80008004200 */
[----:B------:R-:W3:Y:S04]  /*2110*/  LDSM.16.MT88.4 R64, [R13+UR6+0x2400] ;  /* 0x002400060d40783b */ /* 0x000ee80008004200 */
[----:B------:R-:W4:Y:S04]  /*2120*/  LDSM.16.MT88.4 R68, [R8+UR6+0x2400] ;  /* 0x002400060844783b */ /* 0x000f280008004200 */
[----:B------:R-:W-:Y:S04]  /*2130*/  LDSM.16.MT88.4 R100, [R13+UR6+0x2800] ;  /* 0x002800060d64783b */ /* 0x000fe80008004200 */
[----:B------:R-:W5:Y:S04]  /*2140*/  LDSM.16.M88.4 R108, [R29+UR6+0x1000] ;  /* 0x001000061d6c783b */ /* 0x000f680008000200 */
[----:B------:R-:W3:Y:S04]  /*2150*/  LDSM.16.M88.4 R104, [R29+UR6] ;  /* 0x000000061d68783b */ /* 0x000ee80008000200 */
[----:B------:R-:W3:Y:S01]  /*2160*/  LDSM.16.MT88.4 R116, [R8+UR6+0x2800] ;  /* 0x002800060874783b */ /* 0x000ee20008004200 */
[C---:B0-----:R-:W-:Y:S08]  /*2170*/  HMMA.16816.F32.BF16 R124, R96.reuse, R84, RZ ;  /* 0x00000054607c723c */ /* 0x041ff000000418ff */
[-C--:B-1----:R-:W-:Y:S08]  /*2180*/  HMMA.16816.F32.BF16 R96, R96, R92.reuse, RZ ;  /* 0x0000005c6060723c */ /* 0x082ff000000418ff */
[C---:B--2---:R-:W-:Y:S08]  /*2190*/  HMMA.16816.F32.BF16 R112, R120.reuse, R92, RZ ;  /* 0x0000005c7870723c */ /* 0x044ff000000418ff */
[----:B------:R-:W-:Y:S08]  /*21a0*/  HMMA.16816.F32.BF16 R120, R120, R84, RZ ;  /* 0x000000547878723c */ /* 0x000ff000000418ff */
[C---:B---3--:R-:W-:Y:S08]  /*21b0*/  HMMA.16816.F32.BF16 R124, R64.reuse, R86, R124 ;  /* 0x00000056407c723c */ /* 0x048ff0000004187c */
[-C--:B------:R-:W-:Y:S01]  /*21c0*/  HMMA.16816.F32.BF16 R96, R64, R94.reuse, R96 ;  /* 0x0000005e4060723c */ /* 0x080fe20000041860 */
[----:B------:R-:W0:Y:S07]  /*21d0*/  LDSM.16.MT88.4 R64, [R13+UR6+0x2c00] ;  /* 0x002c00060d40783b */ /* 0x000e2e0008004200 */
[C---:B----4-:R-:W-:Y:S01]  /*21e0*/  HMMA.16816.F32.BF16 R112, R68.reuse, R94, R112 ;  /* 0x0000005e4470723c */ /* 0x050fe20000041870 */
[----:B------:R-:W1:Y:S07]  /*21f0*/  LDSM.16.MT88.4 R92, [R8+UR6+0x2c00] ;  /* 0x002c0006085c783b */ /* 0x000e6e0008004200 */
[----:B------:R-:W-:Y:S08]  /*2200*/  HMMA.16816.F32.BF16 R120, R68, R86, R120 ;  /* 0x000000564478723c */ /* 0x000ff00000041878 */
[C---:B-----5:R-:W-:Y:S08]  /*2210*/  HMMA.16816.F32.BF16 R96, R100.reuse, R108, R96 ;  /* 0x0000006c6460723c */ /* 0x060ff00000041860 */
[----:B------:R-:W-:Y:S08]  /*2220*/  HMMA.16816.F32.BF16 R124, R100, R104, R124 ;  /* 0x00000068647c723c */ /* 0x000ff0000004187c */
[C---:B------:R-:W-:Y:S08]  /*2230*/  HMMA.16816.F32.BF16 R112, R116.reuse, R108, R112 ;  /* 0x0000006c7470723c */ /* 0x040ff00000041870 */
[----:B------:R-:W-:Y:S01]  /*2240*/  HMMA.16816.F32.BF16 R120, R116, R104, R120 ;  /* 0x000000687478723c */ /* 0x000fe20000041878 */
[----:B------:R-:W-:Y:S07]  /*2250*/  BAR.SYNC.DEFER_BLOCKING 0x0 ;  /* 0x0000000000007b1d */ /* 0x000fee0000010000 */
[----:B0-----:R-:W-:Y:S01]  /*2260*/  HMMA.16816.F32.BF16 R96, R64, R110, R96 ;  /* 0x0000006e4060723c */ /* 0x001fe20000041860 */
[----:B------:R-:W-:-:S07]  /*2270*/  VIADD R68, R12, UR4 ;  /* 0x000000040c447c36 */ /* 0x000fce0008000000 */
[----:B------:R-:W-:Y:S08]  /*2280*/  HMMA.16816.F32.BF16 R124, R64, R106, R124 ;  /* 0x0000006a407c723c */ /* 0x000ff0000004187c */
[----:B-1----:R-:W-:Y:S01]  /*2290*/  HMMA.16816.F32.BF16 R112, R92, R110, R112 ;  /* 0x0000006e5c70723c */ /* 0x002fe20000041870 */
[----:B------:R-:W-:-:S07]  /*22a0*/  VIADD R64, R68, 0x20 ;  /* 0x0000002044407836 */ /* 0x000fce0000000000 */
[----:B------:R-:W-:Y:S01]  /*22b0*/  HMMA.16816.F32.BF16 R120, R92, R106, R120 ;  /* 0x0000006a5c78723c */ /* 0x000fe20000041878 */
[----:B------:R-:W-:Y:S01]  /*22c0*/  FMUL R66, R96, UR9 ;  /* 0x0000000960427c20 */ /* 0x000fe20008400000 */
[----:B------:R-:W-:Y:S01]  /*22d0*/  FMUL R67, R98, UR9 ;  /* 0x0000000962437c20 */ /* 0x000fe20008400000 */
[-C--:B------:R-:W-:Y:S02]  /*22e0*/  ISETP.GE.AND P6, PT, R20, R64.reuse, PT ;  /* 0x000000401400720c */ /* 0x080fe40003fc6270 */
[-C--:B------:R-:W-:Y:S01]  /*22f0*/  ISETP.GE.AND P5, PT, R21, R64.reuse, PT ;  /* 0x000000401500720c */ /* 0x080fe20003fa6270 */
[----:B------:R-:W-:Y:S01]  /*2300*/  FMUL R124, R124, UR9 ;  /* 0x000000097c7c7c20 */ /* 0x000fe20008400000 */
[-C--:B------:R-:W-:Y:S01]  /*2310*/  ISETP.GE.AND P2, PT, R22, R64.reuse, PT ;  /* 0x000000401600720c */ /* 0x080fe20003f46270 */
[----:B------:R-:W-:Y:S01]  /*2320*/  FMUL R93, R125, UR9 ;  /* 0x000000097d5d7c20 */ /* 0x000fe20008400000 */
[----:B------:R-:W-:Y:S01]  /*2330*/  ISETP.GE.AND P4, PT, R23, R64, PT ;  /* 0x000000401700720c */ /* 0x000fe20003f86270 */
[----:B------:R-:W-:Y:S01]  /*2340*/  FMUL R69, R126, UR9 ;  /* 0x000000097e457c20 */ /* 0x000fe20008400000 */
[----:B------:R-:W-:Y:S01]  /*2350*/  FMUL R65, R112, UR9 ;  /* 0x0000000970417c20 */ /* 0x000fe20008400000 */
[----:B------:R-:W-:Y:S01]  /*2360*/  FSEL R66, R66, -INF , P6 ;  /* 0xff80000042427808 */ /* 0x000fe20003000000 */
[----:B------:R-:W-:Y:S01]  /*2370*/  FMUL R64, R114, UR9 ;  /* 0x0000000972407c20 */ /* 0x000fe20008400000 */
[----:B------:R-:W-:-:S02]  /*2380*/  FSEL R67, R67, -INF , P5 ;  /* 0xff80000043437808 */ /* 0x000fc40002800000 */
[CC--:B------:R-:W-:Y:S02]  /*2390*/  ISETP.GE.AND P3, PT, R20.reuse, R68.reuse, PT ;  /* 0x000000441400720c */ /* 0x0c0fe40003f66270 */
[-C--:B------:R-:W-:Y:S02]  /*23a0*/  ISETP.GT.AND P6, PT, R20, R68.reuse, PT ;  /* 0x000000441400720c */ /* 0x080fe40003fc4270 */
[----:B------:R-:W-:Y:S01]  /*23b0*/  ISETP.GE.AND P5, PT, R21, R68, PT ;  /* 0x000000441500720c */ /* 0x000fe20003fa6270 */
[----:B------:R-:W-:Y:S01]  /*23c0*/  VIADD R85, R68, 0x21 ;  /* 0x0000002144557836 */ /* 0x000fe20000000000 */
[----:B------:R-:W-:Y:S02]  /*23d0*/  FSEL R65, R65, -INF , P2 ;  /* 0xff80000041417808 */ /* 0x000fe40001000000 */
[----:B------:R-:W-:Y:S02]  /*23e0*/  FSEL R64, R64, -INF , P4 ;  /* 0xff80000040407808 */ /* 0x000fe40002000000 */
[----:B------:R-:W-:-:S02]  /*23f0*/  FSEL R96, R124, -INF , P3 ;  /* 0xff8000007c607808 */ /* 0x000fc40001800000 */
[----:B------:R-:W-:Y:S02]  /*2400*/  FSEL R93, R93, -INF , P6 ;  /* 0xff8000005d5d7808 */ /* 0x000fe40003000000 */
[----:B------:R-:W-:Y:S01]  /*2410*/  FSEL R69, R69, -INF , P5 ;  /* 0xff80000045457808 */ /* 0x000fe20002800000 */
[----:B------:R-:W-:Y:S01]  /*2420*/  FMUL R84, R127, UR9 ;  /* 0x000000097f547c20 */ /* 0x000fe20008400000 */
[-C--:B------:R-:W-:Y:S01]  /*2430*/  ISETP.GT.AND P2, PT, R21, R68.reuse, PT ;  /* 0x000000441500720c */ /* 0x080fe20003f44270 */
[----:B------:R-:W-:Y:S01]  /*2440*/  FMUL R70, R120, UR9 ;  /* 0x0000000978467c20 */ /* 0x000fe20008400000 */
[CC--:B------:R-:W-:Y:S01]  /*2450*/  ISETP.GE.AND P4, PT, R22.reuse, R68.reuse, PT ;  /* 0x000000441600720c */ /* 0x0c0fe20003f86270 */
[----:B------:R-:W-:Y:S01]  /*2460*/  FMUL R71, R121, UR9 ;  /* 0x0000000979477c20 */ /* 0x000fe20008400000 */
[-C--:B------:R-:W-:Y:S02]  /*2470*/  ISETP.GT.AND P3, PT, R22, R68.reuse, PT ;  /* 0x000000441600720c */ /* 0x080fe40003f64270 */
[----:B------:R-:W-:-:S02]  /*2480*/  ISETP.GE.AND P6, PT, R23, R68, PT ;  /* 0x000000441700720c */ /* 0x000fc40003fc6270 */
[----:B------:R-:W-:Y:S01]  /*2490*/  ISETP.GT.AND P5, PT, R23, R68, PT ;  /* 0x000000441700720c */ /* 0x000fe20003fa4270 */
[----:B------:R-:W-:Y:S01]  /*24a0*/  FMUL R68, R122, UR9 ;  /* 0x000000097a447c20 */ /* 0x000fe20008400000 */
[----:B------:R-:W-:Y:S02]  /*24b0*/  FSEL R84, R84, -INF , P2 ;  /* 0xff80000054547808 */ /* 0x000fe40001000000 */
[----:B------:R-:W-:Y:S02]  /*24c0*/  FSEL R70, R70, -INF , P4 ;  /* 0xff80000046467808 */ /* 0x000fe40002000000 */
[----:B------:R-:W-:Y:S02]  /*24d0*/  FSEL R71, R71, -INF , P3 ;  /* 0xff80000047477808 */ /* 0x000fe40001800000 */
[----:B------:R-:W-:Y:S01]  /*24e0*/  FSEL R68, R68, -INF , P6 ;  /* 0xff80000044447808 */ /* 0x000fe20003000000 */
[----:B------:R-:W-:Y:S01]  /*24f0*/  FMUL R97, R97, UR9 ;  /* 0x0000000961617c20 */ /* 0x000fe20008400000 */
[----:B------:R-:W-:-:S02]  /*2500*/  ISETP.GE.AND P2, PT, R20, R85, PT ;  /* 0x000000551400720c */ /* 0x000fc40003f46270 */
[-C--:B------:R-:W-:Y:S02]  /*2510*/  ISETP.GE.AND P4, PT, R21, R85.reuse, PT ;  /* 0x000000551500720c */ /* 0x080fe40003f86270 */
[-C--:B------:R-:W-:Y:S02]  /*2520*/  ISETP.GE.AND P3, PT, R22, R85.reuse, PT ;  /* 0x000000551600720c */ /* 0x080fe40003f66270 */
[----:B------:R-:W-:Y:S01]  /*2530*/  ISETP.GE.AND P6, PT, R23, R85, PT ;  /* 0x000000551700720c */ /* 0x000fe20003fc6270 */
[----:B------:R-:W-:Y:S01]  /*2540*/  FMUL R85, R123, UR9 ;  /* 0x000000097b557c20 */ /* 0x000fe20008400000 */
[----:B------:R-:W-:Y:S01]  /*2550*/  FMUL R95, R99, UR9 ;  /* 0x00000009635f7c20 */ /* 0x000fe20008400000 */
[----:B------:R-:W-:Y:S01]  /*2560*/  FMUL R87, R113, UR9 ;  /* 0x0000000971577c20 */ /* 0x000fe20008400000 */
[----:B------:R-:W-:Y:S01]  /*2570*/  FMUL R86, R115, UR9 ;  /* 0x0000000973567c20 */ /* 0x000fe20008400000 */
[----:B------:R-:W-:Y:S02]  /*2580*/  FSEL R98, R97, -INF , P2 ;  /* 0xff80000061627808 */ /* 0x000fe40001000000 */
[----:B------:R-:W-:-:S02]  /*2590*/  FSEL R85, R85, -INF , P5 ;  /* 0xff80000055557808 */ /* 0x000fc40002800000 */
[----:B------:R-:W-:Y:S02]  /*25a0*/  FMNMX3 R97, R96, R93, R66, !PT ;  /* 0x0000005d60617276 */ /* 0x000fe40007800042 */
[----:B------:R-:W-:Y:S02]  /*25b0*/  FSEL R95, R95, -INF , P4 ;  /* 0xff8000005f5f7808 */ /* 0x000fe40002000000 */
[----:B------:R-:W-:Y:S02]  /*25c0*/  FMNMX3 R92, R69, R84, R67, !PT ;  /* 0x00000054455c7276 */ /* 0x000fe40007800043 */
[----:B------:R-:W-:Y:S02]  /*25d0*/  FSEL R87, R87, -INF , P3 ;  /* 0xff80000057577808 */ /* 0x000fe40001800000 */
[----:B------:R-:W-:Y:S02]  /*25e0*/  FMNMX3 R94, R70, R71, R65, !PT ;  /* 0x00000047465e7276 */ /* 0x000fe40007800041 */
[----:B------:R-:W-:-:S02]  /*25f0*/  FSEL R86, R86, -INF , P6 ;  /* 0xff80000056567808 */ /* 0x000fc40003000000 */
[----:B------:R-:W-:Y:S02]  /*2600*/  FMNMX3 R99, R68, R85, R64, !PT ;  /* 0x0000005544637276 */ /* 0x000fe40007800040 */
[----:B------:R-:W-:Y:S02]  /*2610*/  FMNMX R97, R98, R97, !PT ;  /* 0x0000006162617209 */ /* 0x000fe40007800000 */
[----:B------:R-:W-:Y:S02]  /*2620*/  FMNMX R92, R95, R92, !PT ;  /* 0x0000005c5f5c7209 */ /* 0x000fe40007800000 */
[----:B------:R-:W-:Y:S02]  /*2630*/  FMNMX R94, R87, R94, !PT ;  /* 0x0000005e575e7209 */ /* 0x000fe40007800000 */
[----:B------:R-:W-:Y:S01]  /*2640*/  FMNMX R99, R86, R99, !PT ;  /* 0x0000006356637209 */ /* 0x000fe20007800000 */
[----:B------:R-:W0:Y:S04]  /*2650*/  SHFL.BFLY PT, R100, R97, 0x2, 0x1f ;  /* 0x0c401f0061647f89 */ /* 0x000e2800000e0000 */
[----:B------:R-:W1:Y:S04]  /*2660*/  SHFL.BFLY PT, R101, R92, 0x2, 0x1f ;  /* 0x0c401f005c657f89 */ /* 0x000e6800000e0000 */
[----:B------:R-:W2:Y:S04]  /*2670*/  SHFL.BFLY PT, R103, R94, 0x2, 0x1f ;  /* 0x0c401f005e677f89 */ /* 0x000ea800000e0000 */
[----:B------:R-:W3:Y:S01]  /*2680*/  SHFL.BFLY PT, R106, R99, 0x2, 0x1f ;  /* 0x0c401f00636a7f89 */ /* 0x000ee200000e0000 */
[----:B0-----:R-:W-:-:S02]  /*2690*/  FMNMX R100, R97, R100, !PT ;  /* 0x0000006461647209 */ /* 0x001fc40007800000 */
[----:B-1----:R-:W-:Y:S02]  /*26a0*/  FMNMX R102, R92, R101, !PT ;  /* 0x000000655c667209 */ /* 0x002fe40007800000 */
[----:B--2---:R-:W-:Y:S01]  /*26b0*/  FMNMX R104, R94, R103, !PT ;  /* 0x000000675e687209 */ /* 0x004fe20007800000 */
[----:B------:R-:W0:Y:S01]  /*26c0*/  SHFL.BFLY PT, R101, R100, 0x1, 0x1f ;  /* 0x0c201f0064657f89 */ /* 0x000e2200000e0000 */
[----:B---3--:R-:W-:-:S03]  /*26d0*/  FMNMX R106, R99, R106, !PT ;  /* 0x0000006a636a7209 */ /* 0x008fc60007800000 */
[----:B------:R-:W1:Y:S04]  /*26e0*/  SHFL.BFLY PT, R103, R102, 0x1, 0x1f ;  /* 0x0c201f0066677f89 */ /* 0x000e6800000e0000 */
[----:B------:R-:W2:Y:S04]  /*26f0*/  SHFL.BFLY PT, R105, R104, 0x1, 0x1f ;  /* 0x0c201f0068697f89 */ /* 0x000ea800000e0000 */
[----:B------:R-:W3:Y:S01]  /*2700*/  SHFL.BFLY PT, R97, R106, 0x1, 0x1f ;  /* 0x0c201f006a617f89 */ /* 0x000ee200000e0000 */
[----:B------:R-:W-:Y:S02]  /*2710*/  LOP3.LUT R116, R0, 0x1c, RZ, 0xc0, !PT ;  /* 0x0000001c00747812 */ /* 0x000fe400078ec0ff */
[----:B------:R-:W-:-:S02]  /*2720*/  SHF.R.U32.HI R92, RZ, 0x3, R10 ;  /* 0x00000003ff5c7819 */ /* 0x000fc4000001160a */
[----:B------:R-:W-:Y:S02]  /*2730*/  LEA R116, R116, UR6, 0x2 ;  /* 0x0000000674747c11 */ /* 0x000fe4000f8e10ff */
[----:B------:R-:W-:-:S04]  /*2740*/  LOP3.LUT R94, R92, 0xc, RZ, 0xc0, !PT ;  /* 0x0000000c5c5e7812 */ /* 0x000fc800078ec0ff */
[----:B------:R-:W-:Y:S01]  /*2750*/  IADD3 R92, PT, PT, R116, R94, RZ ;  /* 0x0000005e745c7210 */ /* 0x000fe20007ffe0ff */
[----:B------:R-:W-:Y:S01]  /*2760*/  IMAD.IADD R94, R94, 0x1, R25 ;  /* 0x000000015e5e7824 */ /* 0x000fe200078e0219 */
[----:B0-----:R-:W-:Y:S02]  /*2770*/  FMNMX R101, R100, R101, !PT ;  /* 0x0000006564657209 */ /* 0x001fe40007800000 */
[----:B-1----:R-:W-:Y:S02]  /*2780*/  FMNMX R103, R102, R103, !PT ;  /* 0x0000006766677209 */ /* 0x002fe40007800000 */
[----:B--2---:R-:W-:Y:S01]  /*2790*/  FMNMX R108, R104, R105, !PT ;  /* 0x00000069686c7209 */ /* 0x004fe20007800000 */
[----:B------:R-:W-:Y:S01]  /*27a0*/  @!P1 STS [R92], R101 ;  /* 0x000000655c009388 */ /* 0x000fe20000000800 */
[----:B---3--:R-:W-:-:S03]  /*27b0*/  FMNMX R105, R106, R97, !PT ;  /* 0x000000616a697209 */ /* 0x008fc60007800000 */
[----:B------:R-:W-:Y:S04]  /*27c0*/  @!P1 STS [R94], R103 ;  /* 0x000000675e009388 */ /* 0x000fe80000000800 */
[----:B------:R-:W-:Y:S04]  /*27d0*/  @!P1 STS [R17], R108 ;  /* 0x0000006c11009388 */ /* 0x000fe80000000800 */
[----:B------:R-:W-:Y:S01]  /*27e0*/  @!P1 STS [R16], R105 ;  /* 0x0000006910009388 */ /* 0x000fe20000000800 */
[----:B------:R-:W-:Y:S01]  /*27f0*/  LEA R100, R10, UR6, 0x2 ;  /* 0x000000060a647c11 */ /* 0x000fe2000f8e10ff */
[----:B------:R-:W-:Y:S06]  /*2800*/  BAR.SYNC.DEFER_BLOCKING 0x0 ;  /* 0x0000000000007b1d */ /* 0x000fec0000010000 */
[----:B------:R-:W0:Y:S04]  /*2810*/  LDS R97, [R100] ;  /* 0x0000000064617984 */ /* 0x000e280000000800 */
[----:B0-----:R-:W0:Y:S02]  /*2820*/  SHFL.BFLY PT, R102, R97, 0x2, 0x1f ;  /* 0x0c401f0061667f89 */ /* 0x001e2400000e0000 */
[----:B0-----:R-:W-:-:S05]  /*2830*/  FMNMX R102, R97, R102, !PT ;  /* 0x0000006661667209 */ /* 0x001fca0007800000 */
[----:B------:R-:W0:Y:S02]  /*2840*/  SHFL.BFLY PT, R99, R102, 0x1, 0x1f ;  /* 0x0c201f0066637f89 */ /* 0x000e2400000e0000 */
[----:B0-----:R-:W-:-:S05]  /*2850*/  FMNMX R99, R102, R99, !PT ;  /* 0x0000006366637209 */ /* 0x001fca0007800000 */
[----:B------:R-:W-:Y:S01]  /*2860*/  @!P1 STS [R100], R99 ;  /* 0x0000006364009388 */ /* 0x000fe20000000800 */
[----:B------:R-:W-:Y:S06]  /*2870*/  BAR.SYNC.DEFER_BLOCKING 0x0 ;  /* 0x0000000000007b1d */ /* 0x000fec0000010000 */
[----:B------:R-:W0:Y:S04]  /*2880*/  LDS R127, [R116] ;  /* 0x00000000747f7984 */ /* 0x000e280000000800 */
[----:B------:R-:W1:Y:S04]  /*2890*/  LDS R126, [R25] ;  /* 0x00000000197e7984 */ /* 0x000e680000000800 */
[----:B------:R-:W2:Y:S04]  /*28a0*/  LDS R124, [R26] ;  /* 0x000000001a7c7984 */ /* 0x000ea80000000800 */
[----:B------:R-:W3:Y:S01]  /*28b0*/  LDS R125, [R27] ;  /* 0x000000001b7d7984 */ /* 0x000ee20000000800 */
[----:B0-----:R-:W-:-:S02]  /*28c0*/  FMNMX R127, R127, R172, !PT ;  /* 0x000000ac7f7f7209 */ /* 0x001fc40007800000 */
[----:B-1----:R-:W-:-:S03]  /*28d0*/  FMNMX R126, R126, R159, !PT ;  /* 0x0000009f7e7e7209 */ /* 0x002fc60007800000 */
[--C-:B------:R-:W-:Y:S01]  /*28e0*/  FADD R66, R66, -R127.reuse ;  /* 0x8000007f42427221 */ /* 0x100fe20000000000 */
[----:B--2---:R-:W-:Y:S01]  /*28f0*/  FMNMX R124, R124, R133, !PT ;  /* 0x000000857c7c7209 */ /* 0x004fe20007800000 */
[----:B------:R-:W-:Y:S01]  /*2900*/  FADD R67, R67, -R126 ;  /* 0x8000007e43437221 */ /* 0x000fe20000000000 */
[----:B---3--:R-:W-:Y:S01]  /*2910*/  FMNMX R125, R125, R158, !PT ;  /* 0x0000009e7d7d7209 */ /* 0x008fe20007800000 */
[--C-:B------:R-:W-:Y:S01]  /*2920*/  FADD R96, R96, -R127.reuse ;  /* 0x8000007f60607221 */ /* 0x100fe20000000000 */
[----:B------:R-:W-:Y:S01]  /*2930*/  FADD R93, R93, -R127 ;  /* 0x8000007f5d5d7221 */ /* 0x000fe20000000000 */
[----:B------:R-:W-:Y:S01]  /*2940*/  FMUL R66, R66, 1.4426950216293334961 ;  /* 0x3fb8aa3b42427820 */ /* 0x000fe20000400000 */
[----:B------:R-:W-:Y:S01]  /*2950*/  FADD R70, R70, -R124 ;  /* 0x8000007c46467221 */ /* 0x000fe20000000000 */
[--C-:B------:R-:W-:Y:S01]  /*2960*/  FADD R69, R69, -R126.reuse ;  /* 0x8000007e45457221 */ /* 0x100fe20000000000 */
[----:B------:R-:W-:Y:S01]  /*2970*/  FADD R84, R84, -R126 ;  /* 0x8000007e54547221 */ /* 0x000fe20000000000 */
[--C-:B------:R-:W-:Y:S01]  /*2980*/  FADD R68, R68, -R125.reuse ;  /* 0x8000007d44447221 */ /* 0x100fe20000000000 */
[--C-:B------:R-:W-:Y:S01]  /*2990*/  FADD R71, R71, -R124.reuse ;  /* 0x8000007c47477221 */ /* 0x100fe20000000000 */
[----:B------:R-:W-:Y:S01]  /*29a0*/  FMUL R105, R67, 1.4426950216293334961 ;  /* 0x3fb8aa3b43697820 */ /* 0x000fe20000400000 */
[--C-:B------:R-:W-:Y:S01]  /*29b0*/  FADD R85, R85, -R125.reuse ;  /* 0x8000007d55557221 */ /* 0x100fe20000000000 */
[----:B------:R-:W-:Y:S01]  /*29c0*/  FMUL R96, R96, 1.4426950216293334961 ;  /* 0x3fb8aa3b60607820 */ /* 0x000fe20000400000 */
[----:B------:R-:W-:Y:S01]  /*29d0*/  FMUL R93, R93, 1.4426950216293334961 ;  /* 0x3fb8aa3b5d5d7820 */ /* 0x000fe20000400000 */
[----:B------:R0:W-:Y:S01]  /*29e0*/  MUFU.EX2 R109, R66 ;  /* 0x00000042006d7308 */ /* 0x0001e20000000800 */
[----:B------:R-:W-:Y:S01]  /*29f0*/  FMUL R67, R70, 1.4426950216293334961 ;  /* 0x3fb8aa3b46437820 */ /* 0x000fe20000400000 */
[----:B------:R-:W-:Y:S01]  /*2a00*/  FADD R65, R65, -R124 ;  /* 0x8000007c41417221 */ /* 0x000fe20000000000 */
[----:B------:R-:W-:Y:S01]  /*2a10*/  FMUL R69, R69, 1.4426950216293334961 ;  /* 0x3fb8aa3b45457820 */ /* 0x000fe20000400000 */
[----:B------:R-:W-:Y:S01]  /*2a20*/  FMUL R84, R84, 1.4426950216293334961 ;  /* 0x3fb8aa3b54547820 */ /* 0x000fe20000400000 */
[----:B------:R-:W-:Y:S01]  /*2a30*/  FADD R64, R64, -R125 ;  /* 0x8000007d40407221 */ /* 0x000fe20000000000 */
[----:B------:R-:W-:Y:S01]  /*2a40*/  FMUL R71, R71, 1.4426950216293334961 ;  /* 0x3fb8aa3b47477820 */ /* 0x000fe20000400000 */
[----:B------:R-:W-:Y:S01]  /*2a50*/  FMUL R85, R85, 1.4426950216293334961 ;  /* 0x3fb8aa3b55557820 */ /* 0x000fe20000400000 */
[----:B0-----:R-:W-:Y:S01]  /*2a60*/  FMUL R66, R68, 1.4426950216293334961 ;  /* 0x3fb8aa3b44427820 */ /* 0x001fe20000400000 */
[----:B------:R-:W-:Y:S01]  /*2a70*/  MUFU.EX2 R111, R96 ;  /* 0x00000060006f7308 */ /* 0x000fe20000000800 */
[----:B------:R-:W-:Y:S01]  /*2a80*/  FADD R98, R98, -R127 ;  /* 0x8000007f62627221 */ /* 0x000fe20000000000 */
[----:B------:R-:W-:Y:S01]  /*2a90*/  FMUL R65, R65, 1.4426950216293334961 ;  /* 0x3fb8aa3b41417820 */ /* 0x000fe20000400000 */
[----:B------:R-:W-:Y:S01]  /*2aa0*/  FADD R95, R95, -R126 ;  /* 0x8000007e5f5f7221 */ /* 0x000fe20000000000 */
[----:B------:R-:W-:Y:S01]  /*2ab0*/  FMUL R64, R64, 1.4426950216293334961 ;  /* 0x3fb8aa3b40407820 */ /* 0x000fe20000400000 */
[----:B------:R-:W-:-:S03]  /*2ac0*/  FADD R87, R87, -R124 ;  /* 0x8000007c57577221 */ /* 0x000fc60000000000 */
[----:B------:R-:W0:Y:S01]  /*2ad0*/  MUFU.EX2 R122, R93 ;  /* 0x0000005d007a7308 */ /* 0x000e220000000800 */
[----:B------:R-:W-:Y:S01]  /*2ae0*/  FADD R86, R86, -R125 ;  /* 0x8000007d56567221 */ /* 0x000fe20000000000 */
[----:B------:R-:W-:Y:S01]  /*2af0*/  FMUL R98, R98, 1.4426950216293334961 ;  /* 0x3fb8aa3b62627820 */ /* 0x000fe20000400000 */
[----:B------:R-:W-:-:S05]  /*2b00*/  FMUL R95, R95, 1.4426950216293334961 ;  /* 0x3fb8aa3b5f5f7820 */ /* 0x000fca0000400000 */
[----:B------:R-:W-:Y:S01]  /*2b10*/  MUFU.EX2 R107, R69 ;  /* 0x00000045006b7308 */ /* 0x000fe20000000800 */
[----:B------:R-:W-:Y:S01]  /*2b20*/  FMUL R87, R87, 1.4426950216293334961 ;  /* 0x3fb8aa3b57577820 */ /* 0x000fe20000400000 */
[----:B------:R-:W-:-:S06]  /*2b30*/  FMUL R86, R86, 1.4426950216293334961 ;  /* 0x3fb8aa3b56567820 */ /* 0x000fcc0000400000 */
[----:B------:R-:W1:Y:S08]  /*2b40*/  MUFU.EX2 R106, R84 ;  /* 0x00000054006a7308 */ /* 0x000e700000000800 */
[----:B------:R-:W-:Y:S08]  /*2b50*/  MUFU.EX2 R67, R67 ;  /* 0x0000004300437308 */ /* 0x000ff00000000800 */
[----:B------:R-:W2:Y:S08]  /*2b60*/  MUFU.EX2 R96, R71 ;  /* 0x0000004700607308 */ /* 0x000eb00000000800 */
[----:B------:R-:W-:Y:S08]  /*2b70*/  MUFU.EX2 R66, R66 ;  /* 0x0000004200427308 */ /* 0x000ff00000000800 */
[----:B------:R-:W3:Y:S08]  /*2b80*/  MUFU.EX2 R97, R85 ;  /* 0x0000005500617308 */ /* 0x000ef00000000800 */
[----:B------:R-:W4:Y:S08]  /*2b90*/  MUFU.EX2 R105, R105 ;  /* 0x0000006900697308 */ /* 0x000f300000000800 */
[----:B------:R-:W5:Y:S08]  /*2ba0*/  MUFU.EX2 R65, R65 ;  /* 0x0000004100417308 */ /* 0x000f700000000800 */
[----:B------:R-:W0:Y:S08]  /*2bb0*/  MUFU.EX2 R64, R64 ;  /* 0x0000004000407308 */ /* 0x000e300000000800 */
[----:B------:R-:W1:Y:S08]  /*2bc0*/  MUFU.EX2 R108, R98 ;  /* 0x00000062006c7308 */ /* 0x000e700000000800 */
[----:B------:R-:W2:Y:S01]  /*2bd0*/  MUFU.EX2 R104, R95 ;  /* 0x0000005f00687308 */ /* 0x000ea20000000800 */
[----:B0-----:R-:W-:-:S07]  /*2be0*/  FADD R68, R111, R122 ;  /* 0x0000007a6f447221 */ /* 0x001fce0000000000 */
[----:B------:R3:W0:Y:S01]  /*2bf0*/  MUFU.EX2 R98, R87 ;  /* 0x0000005700627308 */ /* 0x0006220000000800 */
[----:B-1----:R-:W-:-:S07]  /*2c00*/  FADD R70, R107, R106 ;  /* 0x0000006a6b467221 */ /* 0x002fce0000000000 */
[----:B------:R-:W1:Y:S01]  /*2c10*/  MUFU.EX2 R99, R86 ;  /* 0x0000005600637308 */ /* 0x000e620000000800 */
[----:B--2---:R-:W-:Y:S01]  /*2c20*/  FADD R84, R67, R96 ;  /* 0x0000006043547221 */ /* 0x004fe20000000000 */
[----:B---3--:R-:W-:Y:S01]  /*2c30*/  FADD R87, R66, R97 ;  /* 0x0000006142577221 */ /* 0x008fe20000000000 */
[----:B------:R-:W-:Y:S01]  /*2c40*/  FADD R69, R109, R68 ;  /* 0x000000446d457221 */ /* 0x000fe20000000000 */
[----:B----4-:R-:W-:Y:S01]  /*2c50*/  FADD R71, R105, R70 ;  /* 0x0000004669477221 */ /* 0x010fe20000000000 */
[----:B-----5:R-:W-:Y:S01]  /*2c60*/  FADD R85, R65, R84 ;  /* 0x0000005441557221 */ /* 0x020fe20000000000 */
[----:B------:R-:W-:Y:S01]  /*2c70*/  FADD R68, R64, R87 ;  /* 0x0000005740447221 */ /* 0x000fe20000000000 */
[----:B------:R-:W-:Y:S01]  /*2c80*/  FADD R69, R108, R69 ;  /* 0x000000456c457221 */ /* 0x000fe20000000000 */
[----:B------:R-:W-:Y:S01]  /*2c90*/  FADD R71, R104, R71 ;  /* 0x0000004768477221 */ /* 0x000fe20000000000 */
[----:B0-----:R-:W-:-:S03]  /*2ca0*/  FADD R85, R98, R85 ;  /* 0x0000005562557221 */ /* 0x001fc60000000000 */
[----:B------:R-:W0:Y:S01]  /*2cb0*/  SHFL.BFLY PT, R70, R69, 0x2, 0x1f ;  /* 0x0c401f0045467f89 */ /* 0x000e2200000e0000 */
[----:B-1----:R-:W-:-:S03]  /*2cc0*/  FADD R68, R99, R68 ;  /* 0x0000004463447221 */ /* 0x002fc60000000000 */
[----:B------:R-:W1:Y:S04]  /*2cd0*/  SHFL.BFLY PT, R84, R71, 0x2, 0x1f ;  /* 0x0c401f0047547f89 */ /* 0x000e6800000e0000 */
[----:B------:R-:W2:Y:S04]  /*2ce0*/  SHFL.BFLY PT, R86, R85, 0x2, 0x1f ;  /* 0x0c401f0055567f89 */ /* 0x000ea800000e0000 */
[----:B------:R-:W3:Y:S01]  /*2cf0*/  SHFL.BFLY PT, R87, R68, 0x2, 0x1f ;  /* 0x0c401f0044577f89 */ /* 0x000ee200000e0000 */
[----:B0-----:R-:W-:Y:S01]  /*2d00*/  FADD R70, R69, R70 ;  /* 0x0000004645467221 */ /* 0x001fe20000000000 */
[----:B-1----:R-:W-:Y:S01]  /*2d10*/  FADD R84, R71, R84 ;  /* 0x0000005447547221 */ /* 0x002fe20000000000 */
[----:B--2---:R-:W-:-:S04]  /*2d20*/  FADD R86, R85, R86 ;  /* 0x0000005655567221 */ /* 0x004fc80000000000 */
[----:B------:R-:W0:Y:S01]  /*2d30*/  SHFL.BFLY PT, R93, R84, 0x1, 0x1f ;  /* 0x0c201f00545d7f89 */ /* 0x000e2200000e0000 */
[----:B---3--:R-:W-:-:S03]  /*2d40*/  FADD R101, R68, R87 ;  /* 0x0000005744657221 */ /* 0x008fc60000000000 */
[----:B------:R-:W1:Y:S04]  /*2d50*/  SHFL.BFLY PT, R87, R70, 0x1, 0x1f ;  /* 0x0c201f0046577f89 */ /* 0x000e6800000e0000 */
[----:B------:R-:W2:Y:S04]  /*2d60*/  SHFL.BFLY PT, R95, R86, 0x1, 0x1f ;  /* 0x0c201f00565f7f89 */ /* 0x000ea800000e0000 */
[----:B------:R-:W3:Y:S01]  /*2d70*/  SHFL.BFLY PT, R102, R101, 0x1, 0x1f ;  /* 0x0c201f0065667f89 */ /* 0x000ee200000e0000 */
[----:B0-----:R-:W-:Y:S01]  /*2d80*/  FADD R93, R84, R93 ;  /* 0x0000005d545d7221 */ /* 0x001fe20000000000 */
[----:B------:R-:W-:Y:S01]  /*2d90*/  BAR.SYNC.DEFER_BLOCKING 0x0 ;  /* 0x0000000000007b1d */ /* 0x000fe20000010000 */
[----:B-1----:R-:W-:Y:S01]  /*2da0*/  FADD R71, R70, R87 ;  /* 0x0000005746477221 */ /* 0x002fe20000000000 */
[----:B--2---:R-:W-:Y:S01]  /*2db0*/  FADD R110, R86, R95 ;  /* 0x0000005f566e7221 */ /* 0x004fe20000000000 */
[----:B---3--:R-:W-:-:S03]  /*2dc0*/  FADD R95, R101, R102 ;  /* 0x00000066655f7221 */ /* 0x008fc60000000000 */
[----:B------:R-:W-:Y:S04]  /*2dd0*/  @!P1 STS [R92], R71 ;  /* 0x000000475c009388 */ /* 0x000fe80000000800 */
[----:B------:R-:W-:Y:S04]  /*2de0*/  @!P1 STS [R94], R93 ;  /* 0x0000005d5e009388 */ /* 0x000fe80000000800 */
[----:B------:R-:W-:Y:S04]  /*2df0*/  @!P1 STS [R17], R110 ;  /* 0x0000006e11009388 */ /* 0x000fe80000000800 */
[----:B------:R-:W-:Y:S01]  /*2e00*/  @!P1 STS [R16], R95 ;  /* 0x0000005f10009388 */ /* 0x000fe20000000800 */
[----:B------:R-:W-:Y:S06]  /*2e10*/  BAR.SYNC.DEFER_BLOCKING 0x0 ;  /* 0x0000000000007b1d */ /* 0x000fec0000010000 */
[----:B------:R-:W0:Y:S04]  /*2e20*/  LDS R84, [R100] ;  /* 0x0000000064547984 */ /* 0x000e280000000800 */
[----:B0-----:R-:W0:Y:S02]  /*2e30*/  SHFL.BFLY PT, R69, R84, 0x2, 0x1f ;  /* 0x0c401f0054457f89 */ /* 0x001e2400000e0000 */
[----:B0-----:R-:W-:-:S05]  /*2e40*/  FADD R85, R84, R69 ;  /* 0x0000004554557221 */ /* 0x001fca0000000000 */
[----:B------:R-:W0:Y:S02]  /*2e50*/  SHFL.BFLY PT, R68, R85, 0x1, 0x1f ;  /* 0x0c201f0055447f89 */ /* 0x000e2400000e0000 */
[----:B0-----:R-:W-:-:S05]  /*2e60*/  FADD R87, R85, R68 ;  /* 0x0000004455577221 */ /* 0x001fca0000000000 */
[----:B------:R0:W-:Y:S01]  /*2e70*/  @!P1 STS [R100], R87 ;  /* 0x0000005764009388 */ /* 0x0001e20000000800 */
[----:B------:R-:W-:Y:S01]  /*2e80*/  BAR.SYNC.DEFER_BLOCKING 0x0 ;  /* 0x0000000000007b1d */ /* 0x000fe20000010000 */
[----:B------:R-:W-:-:S04]  /*2e90*/  IMAD.WIDE R70, R19, 0x2, R162 ;  /* 0x0000000213467825 */ /* 0x000fc800078e02a2 */
[----:B------:R-:W-:-:S04]  /*2ea0*/  IMAD.WIDE R68, R19, 0x2, R156 ;  /* 0x0000000213447825 */ /* 0x000fc800078e029c */
[----:B------:R-:W-:-:S04]  /*2eb0*/  IMAD.WIDE R114, R19, 0x2, R166 ;  /* 0x0000000213727825 */ /* 0x000fc800078e02a6 */
[----:B------:R-:W-:-:S04]  /*2ec0*/  IMAD.WIDE R92, R19, 0x2, R152 ;  /* 0x00000002135c7825 */ /* 0x000fc800078e0298 */
[----:B0-----:R-:W-:-:S04]  /*2ed0*/  IMAD.WIDE R86, R19, 0x2, R148 ;  /* 0x0000000213567825 */ /* 0x001fc800078e0294 */
[C---:B------:R-:W-:Y:S01]  /*2ee0*/  IMAD.WIDE R84, R19.reuse, 0x2, R144 ;  /* 0x0000000213547825 */ /* 0x040fe200078e0290 */
[----:B------:R0:W2:Y:S04]  /*2ef0*/  LDG.E.U16 R123, desc[UR10][R70.64] ;  /* 0x0000000a467b7981 */ /* 0x0000a8000c1e1500 */
[----:B------:R1:W3:Y:S01]  /*2f00*/  LDG.E.U16 R120, desc[UR10][R68.64] ;  /* 0x0000000a44787981 */ /* 0x0002e2000c1e1500 */
[----:B------:R-:W-:-:S03]  /*2f10*/  IMAD.WIDE R234, R19, 0x2, R138 ;  /* 0x0000000213ea7825 */ /* 0x000fc600078e028a */
[----:B------:R4:W5:Y:S01]  /*2f20*/  LDG.E.U16 R121, desc[UR10][R92.64] ;  /* 0x0000000a5c797981 */ /* 0x000962000c1e1500 */
[----:B0-----:R-:W-:-:S03]  /*2f30*/  IMAD.WIDE R70, R19, 0x2, R140 ;  /* 0x0000000213467825 */ /* 0x001fc600078e028c */
[----:B------:R-:W2:Y:S01]  /*2f40*/  LDG.E.U16 R114, desc[UR10][R114.64] ;  /* 0x0000000a72727981 */ /* 0x000ea2000c1e1500 */
[----:B-1----:R-:W-:-:S03]  /*2f50*/  IMAD.WIDE R68, R19, 0x2, R136 ;  /* 0x0000000213447825 */ /* 0x002fc600078e0288 */
[----:B------:R-:W5:Y:S01]  /*2f60*/  LDG.E.U16 R112, desc[UR10][R70.64] ;  /* 0x0000000a46707981 */ /* 0x000f62000c1e1500 */
[----:B------:R-:W-:-:S03]  /*2f70*/  IMAD.WIDE R238, R19, 0x2, R150 ;  /* 0x0000000213ee7825 */ /* 0x000fc600078e0296 */
[----:B------:R0:W5:Y:S01]  /*2f80*/  LDG.E.U16 R113, desc[UR10][R68.64] ;  /* 0x0000000a44717981 */ /* 0x000162000c1e1500 */
[----:B------:R-:W-:-:S03]  /*2f90*/  IMAD.WIDE R236, R19, 0x2, R142 ;  /* 0x0000000213ec7825 */ /* 0x000fc600078e028e */
[----:B------:R-:W5:Y:S01]  /*2fa0*/  LDG.E.U16 R110, desc[UR10][R86.64] ;  /* 0x0000000a566e7981 */ /* 0x000f62000c1e1500 */
[----:B------:R-:W-:-:S03]  /*2fb0*/  IMAD.WIDE R240, R19, 0x2, R160 ;  /* 0x0000000213f07825 */ /* 0x000fc600078e02a0 */
[----:B------:R1:W5:Y:S01]  /*2fc0*/  LDG.E.U16 R115, desc[UR10][R84.64] ;  /* 0x0000000a54737981 */ /* 0x000362000c1e1500 */
[----:B------:R-:W-:-:S03]  /*2fd0*/  IMAD.WIDE R242, R19, 0x2, R146 ;  /* 0x0000000213f27825 */ /* 0x000fc600078e0292 */
[----:B------:R-:W5:Y:S01]  /*2fe0*/  LDG.E.U16 R234, desc[UR10][R234.64] ;  /* 0x0000000aeaea7981 */ /* 0x000f62000c1e1500 */
[----:B----4-:R-:W-:-:S03]  /*2ff0*/  IMAD.WIDE R92, R19, 0x2, R40 ;  /* 0x00000002135c7825 */ /* 0x010fc600078e0228 */
[----:B------:R-:W4:Y:S01]  /*3000*/  LDG.E.U16 R238, desc[UR10][R238.64] ;  /* 0x0000000aeeee7981 */ /* 0x000f22000c1e1500 */
[----:B------:R-:W-:-:S03]  /*3010*/  IMAD.WIDE R94, R19, 0x2, R44 ;  /* 0x00000002135e7825 */ /* 0x000fc600078e022c */
[----:B------:R-:W4:Y:S01]  /*3020*/  LDG.E.U16 R236, desc[UR10][R236.64] ;  /* 0x0000000aecec7981 */ /* 0x000f22000c1e1500 */
[----:B------:R-:W-:-:S03]  /*3030*/  IMAD.WIDE R100, R19, 0x2, R46 ;  /* 0x0000000213647825 */ /* 0x000fc600078e022e */
[----:B------:R1:W4:Y:S01]  /*3040*/  LDG.E.U16 R173, desc[UR10][R92.64] ;  /* 0x0000000a5cad7981 */ /* 0x000322000c1e1500 */
[----:B0-----:R-:W-:-:S03]  /*3050*/  IMAD.WIDE R68, R19, 0x2, R60 ;  /* 0x0000000213447825 */ /* 0x001fc600078e023c */
[----:B------:R0:W4:Y:S01]  /*3060*/  LDG.E.U16 R252, desc[UR10][R94.64] ;  /* 0x0000000a5efc7981 */ /* 0x000122000c1e1500 */
[----:B------:R-:W-:-:S03]  /*3070*/  IMAD.WIDE R70, R19, 0x2, R62 ;  /* 0x0000000213467825 */ /* 0x000fc600078e023e */
[----:B------:R0:W4:Y:S01]  /*3080*/  LDG.E.U16 R235, desc[UR10][R100.64] ;  /* 0x0000000a64eb7981 */ /* 0x000122000c1e1500 */
[----:B-1----:R-:W-:-:S03]  /*3090*/  IMAD.WIDE R84, R19, 0x2, R52 ;  /* 0x0000000213547825 */ /* 0x002fc600078e0234 */
[----:B------:R-:W4:Y:S01]  /*30a0*/  LDG.E.U16 R240, desc[UR10][R240.64] ;  /* 0x0000000af0f07981 */ /* 0x000f22000c1e1500 */
[----:B------:R-:W-:-:S03]  /*30b0*/  IMAD.WIDE R86, R19, 0x2, R54 ;  /* 0x0000000213567825 */ /* 0x000fc600078e0236 */
[----:B------:R-:W4:Y:S01]  /*30c0*/  LDG.E.U16 R242, desc[UR10][R242.64] ;  /* 0x0000000af2f27981 */ /* 0x000f22000c1e1500 */
[----:B------:R-:W-:-:S03]  /*30d0*/  IMAD.WIDE R248, R19, 0x2, R36 ;  /* 0x0000000213f87825 */ /* 0x000fc600078e0224 */
[----:B------:R1:W4:Y:S01]  /*30e0*/  LDG.E.U16 R237, desc[UR10][R68.64] ;  /* 0x0000000a44ed7981 */ /* 0x000322000c1e1500 */
[----:B------:R-:W-:-:S03]  /*30f0*/  IMAD.WIDE R244, R19, 0x2, R164 ;  /* 0x0000000213f47825 */ /* 0x000fc600078e02a4 */
[----:B------:R0:W4:Y:S01]  /*3100*/  LDG.E.U16 R239, desc[UR10][R70.64] ;  /* 0x0000000a46ef7981 */ /* 0x000122000c1e1500 */
[----:B------:R-:W-:-:S03]  /*3110*/  IMAD.WIDE R246, R19, 0x2, R154 ;  /* 0x0000000213f67825 */ /* 0x000fc600078e029a */
[----:B------:R1:W4:Y:S01]  /*3120*/  LDG.E.U16 R241, desc[UR10][R84.64] ;  /* 0x0000000a54f17981 */ /* 0x000322000c1e1500 */
[----:B------:R-:W-:-:S03]  /*3130*/  IMAD.WIDE R250, R19, 0x2, R38 ;  /* 0x0000000213fa7825 */ /* 0x000fc600078e0226 */
[----:B------:R1:W4:Y:S01]  /*3140*/  LDG.E.U16 R243, desc[UR10][R86.64] ;  /* 0x0000000a56f37981 */ /* 0x000322000c1e1500 */
[----:B------:R-:W-:-:S03]  /*3150*/  IMAD.WIDE R92, R19, 0x2, R48 ;  /* 0x00000002135c7825 */ /* 0x000fc600078e0230 */
[----:B------:R-:W4:Y:S01]  /*3160*/  LDG.E.U16 R248, desc[UR10][R248.64] ;  /* 0x0000000af8f87981 */ /* 0x000f22000c1e1500 */
[----:B0-----:R-:W-:-:S03]  /*3170*/  IMAD.WIDE R94, R19, 0x2, R128 ;  /* 0x00000002135e7825 */ /* 0x001fc600078e0280 */
[----:B------:R-:W4:Y:S01]  /*3180*/  LDG.E.U16 R244, desc[UR10][R244.64] ;  /* 0x0000000af4f47981 */ /* 0x000f22000c1e1500 */
[----:B------:R-:W-:-:S03]  /*3190*/  IMAD.WIDE R100, R19, 0x2, R56 ;  /* 0x0000000213647825 */ /* 0x000fc600078e0238 */
[----:B------:R-:W4:Y:S01]  /*31a0*/  LDG.E.U16 R246, desc[UR10][R246.64] ;  /* 0x0000000af6f67981 */ /* 0x000f22000c1e1500 */
[----:B------:R-:W-:-:S03]  /*31b0*/  IMAD.WIDE R102, R19, 0x2, R134 ;  /* 0x0000000213667825 */ /* 0x000fc600078e0286 */
[----:B------:R-:W4:Y:S01]  /*31c0*/  LDG.E.U16 R250, desc[UR10][R250.64] ;  /* 0x0000000afafa7981 */ /* 0x000f22000c1e1500 */
[----:B-1----:R-:W-:-:S03]  /*31d0*/  IMAD.WIDE R68, R19, 0x2, R42 ;  /* 0x0000000213447825 */ /* 0x002fc600078e022a */
[----:B------:R-:W4:Y:S01]  /*31e0*/  LDG.E.U16 R93, desc[UR10][R92.64] ;  /* 0x0000000a5c5d7981 */ /* 0x000f22000c1e1500 */
[----:B------:R-:W-:-:S03]  /*31f0*/  IMAD.WIDE R70, R19, 0x2, R50 ;  /* 0x0000000213467825 */ /* 0x000fc600078e0232 */
[----:B------:R-:W4:Y:S01]  /*3200*/  LDG.E.U16 R95, desc[UR10][R94.64] ;  /* 0x0000000a5e5f7981 */ /* 0x000f22000c1e1500 */
[----:B------:R-:W-:-:S03]  /*3210*/  IMAD.WIDE R84, R19, 0x2, R58 ;  /* 0x0000000213547825 */ /* 0x000fc600078e023a */
[----:B------:R-:W4:Y:S01]  /*3220*/  LDG.E.U16 R101, desc[UR10][R100.64] ;  /* 0x0000000a64657981 */ /* 0x000f22000c1e1500 */
[----:B------:R-:W-:-:S03]  /*3230*/  IMAD.WIDE R86, R19, 0x2, R130 ;  /* 0x0000000213567825 */ /* 0x000fc600078e0282 */
[----:B------:R-:W4:Y:S04]  /*3240*/  LDG.E.U16 R102, desc[UR10][R102.64] ;  /* 0x0000000a66667981 */ /* 0x000f28000c1e1500 */
[----:B------:R-:W4:Y:S04]  /*3250*/  LDG.E.U16 R68, desc[UR10][R68.64] ;  /* 0x0000000a44447981 */ /* 0x000f28000c1e1500 */
[----:B------:R-:W4:Y:S04]  /*3260*/  LDG.E.U16 R70, desc[UR10][R70.64] ;  /* 0x0000000a46467981 */ /* 0x000f28000c1e1500 */
[----:B------:R0:W4:Y:S04]  /*3270*/  LDG.E.U16 R245, desc[UR10][R84.64] ;  /* 0x0000000a54f57981 */ /* 0x000128000c1e1500 */
[----:B------:R1:W4:Y:S04]  /*3280*/  LDG.E.U16 R247, desc[UR10][R86.64] ;  /* 0x0000000a56f77981 */ /* 0x000328000c1e1500 */
[----:B------:R-:W-:Y:S04]  /*3290*/  LDS R116, [R116] ;  /* 0x0000000074747984 */ /* 0x000fe80000000800 */
[----:B------:R-:W-:Y:S04]  /*32a0*/  LDS R117, [R25] ;  /* 0x0000000019757984 */ /* 0x000fe80000000800 */
[----:B------:R-:W-:Y:S04]  /*32b0*/  LDS R118, [R26] ;  /* 0x000000001a767984 */ /* 0x000fe80000000800 */
[----:B------:R-:W-:Y:S01]  /*32c0*/  LDS R119, [R27] ;  /* 0x000000001b777984 */ /* 0x000fe20000000800 */
[----:B------:R-:W-:Y:S01]  /*32d0*/  BAR.SYNC.DEFER_BLOCKING 0x0 ;  /* 0x0000000000007b1d */ /* 0x000fe20000010000 */
[----:B0-----:R-:W-:-:S02]  /*32e0*/  F2FP.BF16.F32.PACK_AB R84, R122, R111 ;  /* 0x0000006f7a54723e */ /* 0x001fc400000010ff */
[----:B-1----:R-:W-:Y:S02]  /*32f0*/  F2FP.BF16.F32.PACK_AB R86, R108, R109 ;  /* 0x0000006d6c56723e */ /* 0x002fe400000010ff */
[----:B------:R-:W-:Y:S02]  /*3300*/  F2FP.BF16.F32.PACK_AB R85, R106, R107 ;  /* 0x0000006b6a55723e */ /* 0x000fe400000010ff */
[----:B------:R-:W-:Y:S02]  /*3310*/  F2FP.BF16.F32.PACK_AB R87, R104, R105 ;  /* 0x000000696857723e */ /* 0x000fe400000010ff */
[----:B------:R-:W-:Y:S02]  /*3320*/  F2FP.BF16.F32.PACK_AB R96, R96, R67 ;  /* 0x000000436060723e */ /* 0x000fe400000010ff */
[----:B------:R-:W-:Y:S02]  /*3330*/  F2FP.BF16.F32.PACK_AB R98, R98, R65 ;  /* 0x000000416262723e */ /* 0x000fe400000010ff */
[----:B------:R-:W-:-:S02]  /*3340*/  F2FP.BF16.F32.PACK_AB R97, R97, R66 ;  /* 0x000000426161723e */ /* 0x000fc400000010ff */
[----:B------:R-:W-:Y:S01]  /*3350*/  F2FP.BF16.F32.PACK_AB R99, R99, R64 ;  /* 0x000000406363723e */ /* 0x000fe200000010ff */
[----:B------:R-:W-:-:S04]  /*3360*/  FADD R100, -R126, R159 ;  /* 0x0000009f7e647221 */ /* 0x000fc80000000100 */
[----:B------:R-:W-:Y:S01]  /*3370*/  FMUL R100, R100, 1.4426950216293334961 ;  /* 0x3fb8aa3b64647820 */ /* 0x000fe20000400000 */
[----:B------:R-:W-:-:S06]  /*3380*/  UIADD3 UR4, UPT, UPT, UR4, 0x40, URZ ;  /* 0x0000004004047890 */ /* 0x000fcc000fffe0ff */
[----:B------:R-:W-:Y:S01]  /*3390*/  ISETP.LE.AND P2, PT, R9, UR4, PT ;  /* 0x0000000409007c0c */ /* 0x000fe2000bf43270 */
[----:B---3--:R-:W-:Y:S04]  /*33a0*/  STS.U16 [R3+UR6+0x400], R120 ;  /* 0x0004007803007988 */ /* 0x008fe80008000406 */
[----:B--2---:R-:W-:Y:S04]  /*33b0*/  STS.U16 [R3+UR6], R114 ;  /* 0x0000007203007988 */ /* 0x004fe80008000406 */
[----:B-----5:R-:W-:Y:S04]  /*33c0*/  STS.U16 [R3+UR6+0xc00], R112 ;  /* 0x000c007003007988 */ /* 0x020fe80008000406 */
[----:B------:R-:W-:Y:S04]  /*33d0*/  STS.U16 [R3+UR6+0x800], R110 ;  /* 0x0008006e03007988 */ /* 0x000fe80008000406 */
[----:B----4-:R-:W-:Y:S04]  /*33e0*/  STS.U16 [R3+UR6+0x1400], R252 ;  /* 0x001400fc03007988 */ /* 0x010fe80008000406 */
        /* <DEDUP_REMOVED lines=23> */
[----:B------:R0:W-:Y:S04]  /*3560*/  STS.U16 [R15+UR6+0x1300], R68 ;  /* 0x001300440f007988 */ /* 0x0001e80008000406 */
[----:B------:R-:W-:Y:S04]  /*3570*/  STS.U16 [R15+UR6+0x1700], R70 ;  /* 0x001700460f007988 */ /* 0x000fe80008000406 */
[----:B------:R-:W-:Y:S04]  /*3580*/  STS.U16 [R15+UR6+0x1b00], R245 ;  /* 0x001b00f50f007988 */ /* 0x000fe80008000406 */
[----:B------:R-:W-:Y:S04]  /*3590*/  STS.U16 [R15+UR6+0x1f00], R247 ;  /* 0x001f00f70f007988 */ /* 0x000fe80008000406 */
[----:B------:R-:W-:Y:S04]  /*35a0*/  STSM.16.M88.4 [R28+0x3000], R84 ;  /* 0x003000541c007844 */ /* 0x000fe80000000200 */
[----:B------:R1:W-:Y:S01]  /*35b0*/  STSM.16.M88.4 [R28+0x3800], R96 ;  /* 0x003800601c007844 */ /* 0x0003e20000000200 */
[----:B------:R-:W-:Y:S01]  /*35c0*/  BAR.SYNC.DEFER_BLOCKING 0x0 ;  /* 0x0000000000007b1d */ /* 0x000fe20000010000 */
[----:B0-----:R-:W-:-:S04]  /*35d0*/  FADD R68, -R127, R172 ;  /* 0x000000ac7f447221 */ /* 0x001fc80000000100 */
[----:B------:R-:W-:Y:S01]  /*35e0*/  FMUL R120, R68, 1.4426950216293334961 ;  /* 0x3fb8aa3b44787820 */ /* 0x000fe20000400000 */
[----:B------:R-:W0:Y:S01]  /*35f0*/  MUFU.EX2 R121, R100 ;  /* 0x0000006400797308 */ /* 0x000e220000000800 */
[----:B-1----:R-:W-:Y:S01]  /*3600*/  FADD R96, -R124, R133 ;  /* 0x000000857c607221 */ /* 0x002fe20000000100 */
[----:B------:R-:W-:Y:S04]  /*3610*/  LDSM.16.M88.4 R92, [R24+UR6+0x3000] ;  /* 0x00300006185c783b */ /* 0x000fe80008000200 */
[----:B------:R-:W1:Y:S04]  /*3620*/  LDSM.16.M88.4 R64, [R11+UR6] ;  /* 0x000000060b40783b */ /* 0x000e680008000200 */
[----:B------:R-:W2:Y:S01]  /*3630*/  LDSM.16.M88.4 R68, [R11+UR6+0x1000] ;  /* 0x001000060b44783b */ /* 0x000ea20008000200 */
[----:B------:R-:W3:Y:S03]  /*3640*/  MUFU.EX2 R120, R120 ;  /* 0x0000007800787308 */ /* 0x000ee60000000800 */
[----:B------:R-:W4:Y:S01]  /*3650*/  LDSM.16.M88.4 R84, [R24+UR6+0x3800] ;  /* 0x003800061854783b */ /* 0x000f220008000200 */
[----:B------:R-:W-:Y:S01]  /*3660*/  FMUL R122, R96, 1.4426950216293334961 ;  /* 0x3fb8aa3b607a7820 */ /* 0x000fe20000400000 */
[----:B------:R-:W-:-:S02]  /*3670*/  FADD R96, -R125, R158 ;  /* 0x0000009e7d607221 */ /* 0x000fc40000000100 */
[----:B------:R-:W-:Y:S02]  /*3680*/  LDSM.16.M88.4 R108, [R31+UR6+0x3000] ;  /* 0x003000061f6c783b */ /* 0x000fe40008000200 */
[----:B------:R-:W-:Y:S01]  /*3690*/  FMUL R123, R96, 1.4426950216293334961 ;  /* 0x3fb8aa3b607b7820 */ /* 0x000fe20000400000 */
[----:B------:R-:W5:Y:S01]  /*36a0*/  MUFU.EX2 R122, R122 ;  /* 0x0000007a007a7308 */ /* 0x000f620000000800 */
[C---:B0-----:R-:W-:Y:S01]  /*36b0*/  FMUL R102, R121.reuse, R90 ;  /* 0x0000005a79667220 */ /* 0x041fe20000400000 */
[----:B------:R-:W-:Y:S01]  /*36c0*/  FMUL R103, R121, R91 ;  /* 0x0000005b79677220 */ /* 0x000fe20000400000 */
[----:B------:R-:W0:Y:S04]  /*36d0*/  LDSM.16.M88.4 R96, [R30+UR6+0x3000] ;  /* 0x003000061e60783b */ /* 0x000e280008000200 */
[----:B------:R-:W-:Y:S01]  /*36e0*/  LDSM.16.M88.4 R112, [R31+UR6+0x3800] ;  /* 0x003800061f70783b */ /* 0x000fe20008000200 */
[----:B------:R-:W1:Y:S01]  /*36f0*/  MUFU.EX2 R123, R123 ;  /* 0x0000007b007b7308 */ /* 0x000e620000000800 */
[C---:B---3--:R-:W-:Y:S01]  /*3700*/  FMUL R100, R120.reuse, R88 ;  /* 0x0000005878647220 */ /* 0x048fe20000400000 */
[----:B------:R-:W-:-:S02]  /*3710*/  FMUL R101, R120, R89 ;  /* 0x0000005978657220 */ /* 0x000fc40000400000 */
[----:B------:R-:W3:Y:S01]  /*3720*/  LDSM.16.M88.4 R88, [R30+UR6+0x3800] ;  /* 0x003800061e58783b */ /* 0x000ee20008000200 */
[C---:B------:R-:W-:Y:S01]  /*3730*/  FMUL R72, R120.reuse, R72 ;  /* 0x0000004878487220 */ /* 0x040fe20000400000 */
[----:B------:R-:W-:Y:S01]  /*3740*/  FMUL R73, R120, R73 ;  /* 0x0000004978497220 */ /* 0x000fe20000400000 */
[C---:B------:R-:W-:Y:S01]  /*3750*/  FMUL R74, R121.reuse, R74 ;  /* 0x0000004a794a7220 */ /* 0x040fe20000400000 */
[----:B------:R-:W-:Y:S01]  /*3760*/  FMUL R75, R121, R75 ;  /* 0x0000004b794b7220 */ /* 0x000fe20000400000 */
[C---:B-----5:R-:W-:Y:S01]  /*3770*/  FMUL R104, R122.reuse, R80 ;  /* 0x000000507a687220 */ /* 0x060fe20000400000 */
[----:B------:R-:W-:-:S05]  /*3780*/  FMUL R105, R122, R81 ;  /* 0x000000517a697220 */ /* 0x000fca0000400000 */
[C---:B-1----:R-:W-:Y:S01]  /*3790*/  HMMA.16816.F32.BF16 R72, R92.reuse, R64, R72 ;  /* 0x000000405c48723c */ /* 0x042fe20000041848 */
[C---:B------:R-:W-:Y:S01]  /*37a0*/  FMUL R106, R123.reuse, R82 ;  /* 0x000000527b6a7220 */ /* 0x040fe20000400000 */
[C---:B------:R-:W-:Y:S02]  /*37b0*/  FMUL R107, R123.reuse, R83 ;  /* 0x000000537b6b7220 */ /* 0x040fe40000400000 */
[----:B------:R-:W-:Y:S04]  /*37c0*/  LDSM.16.M88.4 R80, [R29+UR6+0x1000] ;  /* 0x001000061d50783b */ /* 0x000fe80008000200 */
[----:B--2---:R-:W-:Y:S01]  /*37d0*/  HMMA.16816.F32.BF16 R92, R92, R68, R100 ;  /* 0x000000445c5c723c */ /* 0x004fe20000041864 */
[C---:B------:R-:W-:Y:S01]  /*37e0*/  FMUL R100, R122.reuse, R76 ;  /* 0x0000004c7a647220 */ /* 0x040fe20000400000 */
[----:B------:R-:W-:Y:S01]  /*37f0*/  FMUL R101, R122, R77 ;  /* 0x0000004d7a657220 */ /* 0x000fe20000400000 */
[C---:B------:R-:W-:Y:S01]  /*3800*/  FMUL R102, R123.reuse, R78 ;  /* 0x0000004e7b667220 */ /* 0x040fe20000400000 */
[----:B------:R-:W-:-:S02]  /*3810*/  FMUL R103, R123, R79 ;  /* 0x0000004f7b677220 */ /* 0x000fc40000400000 */
[----:B------:R-:W1:Y:S02]  /*3820*/  LDSM.16.M88.4 R76, [R29+UR6] ;  /* 0x000000061d4c783b */ /* 0x000e640008000200 */
[C---:B----4-:R-:W-:Y:S01]  /*3830*/  HMMA.16816.F32.BF16 R104, R84.reuse, R68, R104 ;  /* 0x000000445468723c */ /* 0x050fe20000041868 */
[----:B------:R-:W2:Y:S07]  /*3840*/  LDC R68, c[0x0][0x3d4] ;  /* 0x0000f500ff447b82 */ /* 0x000eae0000000800 */
[----:B------:R-:W-:Y:S01]  /*3850*/  HMMA.16816.F32.BF16 R100, R84, R64, R100 ;  /* 0x000000405464723c */ /* 0x000fe20000041864 */
[----:B------:R-:W4:Y:S01]  /*3860*/  LDSM.16.M88.4 R84, [R132+UR6+0x3000] ;  /* 0x003000068454783b */ /* 0x000f220008000200 */
[----:B------:R-:W5:Y:S06]  /*3870*/  LDC R69, c[0x0][0x3c4] ;  /* 0x0000f100ff457b82 */ /* 0x000f6c0000000800 */
[C---:B0-----:R-:W-:Y:S08]  /*3880*/  HMMA.16816.F32.BF16 R72, R96.reuse, R66, R72 ;  /* 0x000000426048723c */ /* 0x041ff00000041848 */
[----:B------:R-:W-:Y:S08]  /*3890*/  HMMA.16816.F32.BF16 R92, R96, R70, R92 ;  /* 0x00000046605c723c */ /* 0x000ff0000004185c */
[C---:B---3--:R-:W-:Y:S01]  /*38a0*/  HMMA.16816.F32.BF16 R100, R88.reuse, R66, R100 ;  /* 0x000000425864723c */ /* 0x048fe20000041864 */
[----:B------:R-:W0:Y:S07]  /*38b0*/  LDSM.16.M88.4 R64, [R132+UR6+0x3800] ;  /* 0x003800068440783b */ /* 0x000e2e0008000200 */
[----:B------:R-:W-:Y:S08]  /*38c0*/  HMMA.16816.F32.BF16 R104, R88, R70, R104 ;  /* 0x000000465868723c */ /* 0x000ff00000041868 */
[C---:B-1----:R-:W-:Y:S08]  /*38d0*/  HMMA.16816.F32.BF16 R72, R108.reuse, R76, R72 ;  /* 0x0000004c6c48723c */ /* 0x042ff00000041848 */
[----:B------:R-:W-:Y:S08]  /*38e0*/  HMMA.16816.F32.BF16 R92, R108, R80, R92 ;  /* 0x000000506c5c723c */ /* 0x000ff0000004185c */
[C---:B------:R-:W-:Y:S08]  /*38f0*/  HMMA.16816.F32.BF16 R100, R112.reuse, R76, R100 ;  /* 0x0000004c7064723c */ /* 0x040ff00000041864 */
[----:B------:R-:W-:Y:S01]  /*3900*/  HMMA.16816.F32.BF16 R104, R112, R80, R104 ;  /* 0x000000507068723c */ /* 0x000fe20000041868 */
[----:B------:R-:W-:-:S02]  /*3910*/  FFMA2 R232, R232.F32x2.HI_LO, R120.F32x2.HI_LO, R116.F32x2.HI_LO ;  /* 0x00000078e8e87249 */ /* 0x000fc40000000074 */
[----:B--2---:R-:W-:Y:S02]  /*3920*/  IMAD R19, R68, 0x40, R19 ;  /* 0x0000004044137824 */ /* 0x004fe400078e0213 */
[----:B------:R-:W-:Y:S02]  /*3930*/  FFMA2 R230, R230.F32x2.HI_LO, R122.F32x2.HI_LO, R118.F32x2.HI_LO ;  /* 0x0000007ae6e67249 */ /* 0x000fe40000000076 */
[----:B-----5:R-:W-:Y:S01]  /*3940*/  IMAD R18, R69, 0x40, R18 ;  /* 0x0000004045127824 */ /* 0x020fe200078e0212 */
[----:B----4-:R-:W-:Y:S01]  /*3950*/  HMMA.16816.F32.BF16 R72, R84, R78, R72 ;  /* 0x0000004e5448723c */ /* 0x010fe20000041848 */
[----:B------:R-:W-:Y:S01]  /*3960*/  IMAD.MOV.U32 R172, RZ, RZ, R127 ;  /* 0x000000ffffac7224 */ /* 0x000fe200078e007f */
[----:B------:R-:W-:Y:S01]  /*3970*/  MOV R133, R124 ;  /* 0x0000007c00857202 */ /* 0x000fe20000000f00 */
[----:B------:R-:W-:-:S05]  /*3980*/  IMAD.MOV.U32 R159, RZ, RZ, R126 ;  /* 0x000000ffff9f7224 */ /* 0x000fca00078e007e */
[----:B------:R-:W-:Y:S01]  /*3990*/  HMMA.16816.F32.BF16 R88, R84, R82, R92 ;  /* 0x000000525458723c */ /* 0x000fe2000004185c */
[----:B------:R-:W-:-:S07]  /*39a0*/  IMAD.MOV.U32 R158, RZ, RZ, R125 ;  /* 0x000000ffff9e7224 */ /* 0x000fce00078e007d */
[C---:B0-----:R-:W-:Y:S08]  /*39b0*/  HMMA.16816.F32.BF16 R76, R64.reuse, R78, R100 ;  /* 0x0000004e404c723c */ /* 0x041ff00000041864 */
[----:B------:R-:W-:Y:S01]  /*39c0*/  HMMA.16816.F32.BF16 R80, R64, R82, R104 ;  /* 0x000000524050723c */ /* 0x000fe20000041868 */
[----:B------:R-:W-:-:S04]  /*39d0*/  NOP ;  /* 0x0000000000007918 */ /* 0x000fc80000000000 */
[----:B------:R-:W-:-:S15]  /*39e0*/  @!P2 BRA `(.L_x_1) ;  /* 0xffffffe00030a947 */ /* 0x000fde000383ffff */
.L_x_0:
[C---:B------:R-:W-:Y:S01]  /*39f0*/  FSETP.GT.AND P4, PT, |R233|.reuse, 8.50705917302346158658e+37, PT ;  /* 0x7e800000e900780b */ /* 0x040fe20003f84200 */
[C---:B------:R-:W-:Y:S01]  /*3a00*/  FMUL R3, R233.reuse, 8388608 ;  /* 0x4b000000e9037820 */ /* 0x040fe20000400000 */
[C---:B------:R-:W-:Y:S01]  /*3a10*/  FSETP.GEU.AND P6, PT, R233.reuse, 1.175494350822287508e-38, PT ;  /* 0x00800000e900780b */ /* 0x040fe20003fce000 */
[----:B------:R-:W-:Y:S01]  /*3a20*/  BAR.SYNC.DEFER_BLOCKING 0x0 ;  /* 0x0000000000007b1d */ /* 0x000fe20000010000 */
[----:B-1----:R-:W-:Y:S02]  /*3a30*/  SHF.R.U32.HI R7, RZ, 0x1, R0 ;  /* 0x00000001ff077819 */ /* 0x002fe40000011600 */
[----:B------:R-:W-:Y:S02]  /*3a40*/  FSETP.GEU.AND P5, PT, |R233|, 1.175494350822287508e-38, PT ;  /* 0x00800000e900780b */ /* 0x000fe40003fae200 */
[----:B------:R-:W-:Y:S01]  /*3a50*/  FSEL R32, R3, R233, !P6 ;  /* 0x000000e903207208 */ /* 0x000fe20007000000 */
[----:B------:R-:W-:Y:S01]  /*3a60*/  FMUL R3, R232, 8388608 ;  /* 0x4b000000e8037820 */ /* 0x000fe20000400000 */
[----:B------:R-:W-:Y:S01]  /*3a70*/  LOP3.LUT R7, R7, 0xc, RZ, 0xc0, !PT ;  /* 0x0000000c07077812 */ /* 0x000fe200078ec0ff */
[----:B------:R-:W0:Y:S01]  /*3a80*/  LDC R40, c[0x0][0x3e8] ;  /* 0x0000fa00ff287b82 */ /* 0x000e220000000800 */
[----:B------:R-:W-:Y:S01]  /*3a90*/  LEA R8, R4, UR6, 0x4 ;  /* 0x0000000604087c11 */ /* 0x000fe2000f8e20ff */
[----:B------:R-:W-:Y:S01]  /*3aa0*/  @P4 FMUL R233, R233, 0.25 ;  /* 0x3e800000e9e94820 */ /* 0x000fe20000400000 */
[C---:B------:R-:W-:Y:S01]  /*3ab0*/  FSETP.GEU.AND P1, PT, R232.reuse, 1.175494350822287508e-38, PT ;  /* 0x00800000e800780b */ /* 0x040fe20003f2e000 */
[----:B------:R-:W-:Y:S01]  /*3ac0*/  @P4 FMUL R91, R91, 0.25 ;  /* 0x3e8000005b5b4820 */ /* 0x000fe20000400000 */
[----:B------:R-:W-:Y:S01]  /*3ad0*/  FSETP.GT.AND P3, PT, |R232|, 8.50705917302346158658e+37, PT ;  /* 0x7e800000e800780b */ /* 0x000fe20003f64200 */
[----:B------:R-:W-:Y:S01]  /*3ae0*/  IMAD.IADD R41, R7, 0x1, R8 ;  /* 0x0000000107297824 */ /* 0x000fe200078e0208 */
[----:B------:R-:W-:Y:S01]  /*3af0*/  FSEL R33, R3, R232, !P1 ;  /* 0x000000e803217208 */ /* 0x000fe20004800000 */
[----:B------:R-:W-:-:S02]  /*3b00*/  VIADD R8, R32, 0xc0cafb0d ;  /* 0xc0cafb0d20087836 */ /* 0x000fc40000000000 */
[----:B------:R-:W-:Y:S01]  /*3b10*/  @P4 FMUL R90, R90, 0.25 ;  /* 0x3e8000005a5a4820 */ /* 0x000fe20000400000 */
[----:B------:R-:W-:Y:S01]  /*3b20*/  @P4 FMUL R75, R75, 0.25 ;  /* 0x3e8000004b4b4820 */ /* 0x000fe20000400000 */
[----:B------:R-:W-:Y:S01]  /*3b30*/  @P4 FMUL R74, R74, 0.25 ;  /* 0x3e8000004a4a4820 */ /* 0x000fe20000400000 */
[----:B------:R-:W-:Y:S01]  /*3b40*/  FMUL R3, R231, 8388608 ;  /* 0x4b000000e7037820 */ /* 0x000fe20000400000 */
[----:B------:R-:W-:Y:S01]  /*3b50*/  FSETP.GEU.AND P2, PT, |R232|, 1.175494350822287508e-38, PT ;  /* 0x00800000e800780b */ /* 0x000fe20003f4e200 */
[----:B------:R-:W-:Y:S01]  /*3b60*/  @!P5 FMUL R233, R233, 16777216 ;  /* 0x4b800000e9e9d820 */ /* 0x000fe20000400000 */
[----:B------:R-:W-:Y:S01]  /*3b70*/  FSETP.GEU.AND P4, PT, R231, 1.175494350822287508e-38, PT ;  /* 0x00800000e700780b */ /* 0x000fe20003f8e000 */
[----:B------:R-:W-:Y:S01]  /*3b80*/  @!P5 FMUL R91, R91, 16777216 ;  /* 0x4b8000005b5bd820 */ /* 0x000fe20000400000 */
[----:B------:R-:W-:Y:S01]  /*3b90*/  LOP3.LUT R9, R8, 0xff800000, RZ, 0xc0, !PT ;  /* 0xff80000008097812 */ /* 0x000fe200078ec0ff */
[----:B------:R-:W1:Y:S01]  /*3ba0*/  MUFU.RCP R4, R233 ;  /* 0x000000e900047308 */ /* 0x000e620000001000 */
[----:B------:R-:W-:Y:S01]  /*3bb0*/  FSEL R44, R3, R231, !P4 ;  /* 0x000000e7032c7208 */ /* 0x000fe20006000000 */
[----:B------:R-:W-:Y:S01]  /*3bc0*/  @P3 FMUL R232, R232, 0.25 ;  /* 0x3e800000e8e83820 */ /* 0x000fe20000400000 */
[----:B------:R-:W-:Y:S01]  /*3bd0*/  FSEL R3, RZ, -23, P1 ;  /* 0xc1b80000ff037808 */ /* 0x000fe20000800000 */
[----:B------:R-:W-:Y:S01]  /*3be0*/  @P3 FMUL R89, R89, 0.25 ;  /* 0x3e80000059593820 */ /* 0x000fe20000400000 */
[----:B------:R-:W-:Y:S01]  /*3bf0*/  FSETP.GT.AND P1, PT, |R230|, 8.50705917302346158658e+37, PT ;  /* 0x7e800000e600780b */ /* 0x000fe20003f24200 */
[----:B------:R-:W-:Y:S01]  /*3c00*/  @P3 FMUL R88, R88, 0.25 ;  /* 0x3e80000058583820 */ /* 0x000fe20000400000 */
[----:B------:R-:W-:Y:S01]  /*3c10*/  FSEL R7, RZ, -23, P6 ;  /* 0xc1b80000ff077808 */ /* 0x000fe20003000000 */
[----:B------:R-:W-:Y:S01]  /*3c20*/  @P3 FMUL R73, R73, 0.25 ;  /* 0x3e80000049493820 */ /* 0x000fe20000400000 */
[----:B------:R-:W-:Y:S01]  /*3c30*/  I2FP.F32.S32 R10, R9 ;  /* 0x00000009000a7245 */ /* 0x000fe20000201400 */
[----:B------:R-:W-:Y:S01]  /*3c40*/  @P3 FMUL R72, R72, 0.25 ;  /* 0x3e80000048483820 */ /* 0x000fe20000400000 */
[----:B------:R-:W-:Y:S01]  /*3c50*/  FSETP.GEU.AND P3, PT, |R230|, 1.175494350822287508e-38, PT ;  /* 0x00800000e600780b */ /* 0x000fe20003f6e200 */
[----:B------:R-:W-:Y:S01]  /*3c60*/  @!P2 FMUL R232, R232, 16777216 ;  /* 0x4b800000e8e8a820 */ /* 0x000fe20000400000 */
[----:B------:R-:W-:Y:S01]  /*3c70*/  @!P2 FMUL R89, R89, 16777216 ;  /* 0x4b8000005959a820 */ /* 0x000fe20000400000 */
[----:B------:R-:W-:Y:S01]  /*3c80*/  FFMA.FTZ R10, R10, 1.1920928955078125e-07, R7 ;  /* 0x340000000a0a7823 */ /* 0x000fe20000010007 */
[----:B------:R-:W-:Y:S01]  /*3c90*/  @!P2 FMUL R88, R88, 16777216 ;  /* 0x4b8000005858a820 */ /* 0x000fe20000400000 */
[----:B------:R-:W-:Y:S01]  /*3ca0*/  @!P2 FMUL R73, R73, 16777216 ;  /* 0x4b8000004949a820 */ /* 0x000fe20000400000 */
[----:B------:R-:W-:Y:S01]  /*3cb0*/  @!P2 FMUL R72, R72, 16777216 ;  /* 0x4b8000004848a820 */ /* 0x000fe20000400000 */
[----:B------:R-:W-:Y:S01]  /*3cc0*/  FMUL R7, R230, 8388608 ;  /* 0x4b000000e6077820 */ /* 0x000fe20000400000 */
[----:B------:R-:W-:Y:S01]  /*3cd0*/  FSETP.GT.AND P6, PT, |R231|, 8.50705917302346158658e+37, PT ;  /* 0x7e800000e700780b */ /* 0x000fe20003fc4200 */
[----:B------:R-:W-:Y:S01]  /*3ce0*/  @!P5 FMUL R90, R90, 16777216 ;  /* 0x4b8000005a5ad820 */ /* 0x000fe20000400000 */
[----:B------:R-:W-:Y:S01]  /*3cf0*/  FSETP.GEU.AND P2, PT, R230, 1.175494350822287508e-38, PT ;  /* 0x00800000e600780b */ /* 0x000fe20003f4e000 */
[----:B------:R-:W-:Y:S01]  /*3d00*/  @!P5 FMUL R75, R75, 16777216 ;  /* 0x4b8000004b4bd820 */ /* 0x000fe20000400000 */
[----:B------:R-:W-:Y:S01]  /*3d10*/  @!P5 FMUL R74, R74, 16777216 ;  /* 0x4b8000004a4ad820 */ /* 0x000fe20000400000 */
[----:B------:R-:W2:Y:S01]  /*3d20*/  MUFU.RCP R11, R232 ;  /* 0x000000e8000b7308 */ /* 0x000ea20000001000 */
[----:B------:R-:W-:Y:S01]  /*3d30*/  FSETP.GEU.AND P5, PT, |R231|, 1.175494350822287508e-38, PT ;  /* 0x00800000e700780b */ /* 0x000fe20003fae200 */
[----:B-1----:R-:W-:Y:S01]  /*3d40*/  FMUL R24, R4, R91 ;  /* 0x0000005b04187220 */ /* 0x002fe20000400000 */
[----:B------:R-:W-:Y:S01]  /*3d50*/  FSEL R35, R7, R230, !P2 ;  /* 0x000000e607237208 */ /* 0x000fe20005000000 */
[----:B------:R-:W-:Y:S01]  /*3d60*/  @P1 FMUL R230, R230, 0.25 ;  /* 0x3e800000e6e61820 */ /* 0x000fe20000400000 */
[C---:B------:R-:W-:Y:S01]  /*3d70*/  FMUL R25, R4.reuse, R90 ;  /* 0x0000005a04197220 */ /* 0x040fe20000400000 */
[C---:B------:R-:W-:Y:S01]  /*3d80*/  FMUL R29, R4.reuse, R75 ;  /* 0x0000004b041d7220 */ /* 0x040fe20000400000 */
[----:B------:R-:W-:Y:S01]  /*3d90*/  FMUL R28, R4, R74 ;  /* 0x0000004a041c7220 */ /* 0x000fe20000400000 */
[----:B------:R-:W-:Y:S01]  /*3da0*/  @!P3 FMUL R230, R230, 16777216 ;  /* 0x4b800000e6e6b820 */ /* 0x000fe20000400000 */
[----:B------:R-:W-:-:S02]  /*3db0*/  VIADD R4, R33, 0xc0cafb0d ;  /* 0xc0cafb0d21047836 */ /* 0x000fc40000000000 */
[----:B------:R-:W-:Y:S01]  /*3dc0*/  @P6 FMUL R231, R231, 0.25 ;  /* 0x3e800000e7e76820 */ /* 0x000fe20000400000 */
[----:B------:R-:W-:Y:S01]  /*3dd0*/  @P1 FMUL R80, R80, 0.25 ;  /* 0x3e80000050501820 */ /* 0x000fe20000400000 */
[----:B------:R-:W1:Y:S01]  /*3de0*/  MUFU.RCP R17, R230 ;  /* 0x000000e600117308 */ /* 0x000e620000001000 */
[----:B------:R-:W-:Y:S01]  /*3df0*/  @P1 FMUL R76, R76, 0.25 ;  /* 0x3e8000004c4c1820 */ /* 0x000fe20000400000 */
[----:B------:R-:W-:Y:S01]  /*3e00*/  LOP3.LUT R4, R4, 0xff800000, RZ, 0xc0, !PT ;  /* 0xff80000004047812 */ /* 0x000fe200078ec0ff */
[----:B------:R-:W-:Y:S01]  /*3e10*/  @!P5 FMUL R231, R231, 16777216 ;  /* 0x4b800000e7e7d820 */ /* 0x000fe20000400000 */
[----:B------:R-:W-:Y:S01]  /*3e20*/  @!P3 FMUL R80, R80, 16777216 ;  /* 0x4b8000005050b820 */ /* 0x000fe20000400000 */
[C---:B--2---:R-:W-:Y:S01]  /*3e30*/  FMUL R26, R11.reuse, R89 ;  /* 0x000000590b1a7220 */ /* 0x044fe20000400000 */
[----:B------:R-:W-:Y:S01]  /*3e40*/  I2FP.F32.S32 R8, R4 ;  /* 0x0000000400087245 */ /* 0x000fe20000201400 */
[C---:B------:R-:W-:Y:S01]  /*3e50*/  FMUL R27, R11.reuse, R88 ;  /* 0x000000580b1b7220 */ /* 0x040fe20000400000 */
[C---:B------:R-:W-:Y:S01]  /*3e60*/  FMUL R31, R11.reuse, R73 ;  /* 0x000000490b1f7220 */ /* 0x040fe20000400000 */
[----:B------:R-:W-:Y:S01]  /*3e70*/  FMUL R30, R11, R72 ;  /* 0x000000480b1e7220 */ /* 0x000fe20000400000 */
[----:B------:R-:W-:Y:S01]  /*3e80*/  @!P3 FMUL R76, R76, 16777216 ;  /* 0x4b8000004c4cb820 */ /* 0x000fe20000400000 */
[----:B------:R-:W2:Y:S01]  /*3e90*/  MUFU.RCP R11, R231 ;  /* 0x000000e7000b7308 */ /* 0x000ea20000001000 */
[----:B------:R-:W-:Y:S01]  /*3ea0*/  FFMA.FTZ R3, R8, 1.1920928955078125e-07, R3 ;  /* 0x3400000008037823 */ /* 0x000fe20000010003 */
[----:B------:R-:W-:Y:S01]  /*3eb0*/  VIADD R8, R35, 0xc0cafb0d ;  /* 0xc0cafb0d23087836 */ /* 0x000fe20000000000 */
[----:B------:R-:W-:Y:S01]  /*3ec0*/  IADD3 R12, PT, PT, R44, -0x3f3504f3, RZ ;  /* 0xc0cafb0d2c0c7810 */ /* 0x000fe20007ffe0ff */
[----:B------:R-:W-:Y:S01]  /*3ed0*/  @P6 FMUL R83, R83, 0.25 ;  /* 0x3e80000053536820 */ /* 0x000fe20000400000 */
[----:B------:R-:W-:Y:S01]  /*3ee0*/  @P6 FMUL R82, R82, 0.25 ;  /* 0x3e80000052526820 */ /* 0x000fe20000400000 */
[----:B------:R-:W-:Y:S01]  /*3ef0*/  @P6 FMUL R79, R79, 0.25 ;  /* 0x3e8000004f4f6820 */ /* 0x000fe20000400000 */
[----:B------:R-:W-:Y:S01]  /*3f00*/  @P6 FMUL R78, R78, 0.25 ;  /* 0x3e8000004e4e6820 */ /* 0x000fe20000400000 */
[----:B------:R-:W-:Y:S01]  /*3f10*/  LOP3.LUT R8, R8, 0xff800000, RZ, 0xc0, !PT ;  /* 0xff80000008087812 */ /* 0x000fe200078ec0ff */
[C---:B-1----:R-:W-:Y:S01]  /*3f20*/  FMUL R19, R17.reuse, R80 ;  /* 0x0000005011137220 */ /* 0x042fe20000400000 */
[----:B------:R-:W-:Y:S01]  /*3f30*/  FMUL R22, R17, R76 ;  /* 0x0000004c11167220 */ /* 0x000fe20000400000 */
[----:B------:R-:W-:Y:S01]  /*3f40*/  IMAD.IADD R4, R33, 0x1, -R4 ;  /* 0x0000000121047824 */ /* 0x000fe200078e0a04 */
[----:B------:R-:W-:Y:S01]  /*3f50*/  LOP3.LUT R13, R12, 0xff800000, RZ, 0xc0, !PT ;  /* 0xff8000000c0d7812 */ /* 0x000fe200078ec0ff */
[----:B------:R-:W-:Y:S01]  /*3f60*/  @!P5 FMUL R83, R83, 16777216 ;  /* 0x4b8000005353d820 */ /* 0x000fe20000400000 */
[----:B------:R-:W-:Y:S01]  /*3f70*/  @!P5 FMUL R82, R82, 16777216 ;  /* 0x4b8000005252d820 */ /* 0x000fe20000400000 */
[----:B------:R-:W-:Y:S01]  /*3f80*/  @!P5 FMUL R79, R79, 16777216 ;  /* 0x4b8000004f4fd820 */ /* 0x000fe20000400000 */
[----:B------:R-:W-:Y:S01]  /*3f90*/  @!P5 FMUL R78, R78, 16777216 ;  /* 0x4b8000004e4ed820 */ /* 0x000fe20000400000 */
[----:B------:R-:W-:Y:S01]  /*3fa0*/  FSEL R7, RZ, -23, P2 ;  /* 0xc1b80000ff077808 */ /* 0x000fe20001000000 */
[----:B------:R-:W-:Y:S01]  /*3fb0*/  @P1 FMUL R81, R81, 0.25 ;  /* 0x3e80000051511820 */ /* 0x000fe20000400000 */
[----:B------:R-:W-:Y:S01]  /*3fc0*/  I2FP.F32.S32 R12, R8 ;  /* 0x00000008000c7245 */ /* 0x000fe20000201400 */
[----:B------:R-:W-:Y:S01]  /*3fd0*/  @P1 FMUL R77, R77, 0.25 ;  /* 0x3e8000004d4d1820 */ /* 0x000fe20000400000 */
[----:B------:R-:W-:Y:S01]  /*3fe0*/  F2FP.BF16.F32.PACK_AB R19, R19, R22 ;  /* 0x000000161313723e */ /* 0x000fe200000010ff */
[----:B------:R-:W-:-:S02]  /*3ff0*/  IMAD.MOV.U32 R22, RZ, RZ, 0x3dc6b27f ;  /* 0x3dc6b27fff167424 */ /* 0x000fc400078e00ff */
[----:B------:R-:W-:Y:S01]  /*4000*/  FADD R4, R4, -1 ;  /* 0xbf80000004047421 */ /* 0x000fe20000000000 */
[C---:B--2---:R-:W-:Y:S01]  /*4010*/  FMUL R15, R11.reuse, R83 ;  /* 0x000000530b0f7220 */ /* 0x044fe20000400000 */
[C---:B------:R-:W-:Y:S01]  /*4020*/  FMUL R16, R11.reuse, R82 ;  /* 0x000000520b107220 */ /* 0x040fe20000400000 */
[C---:B------:R-:W-:Y:S01]  /*4030*/  FMUL R20, R11.reuse, R79 ;  /* 0x0000004f0b147220 */ /* 0x040fe20000400000 */
[----:B------:R-:W-:Y:S01]  /*4040*/  FMUL R21, R11, R78 ;  /* 0x0000004e0b157220 */ /* 0x000fe20000400000 */
[----:B------:R-:W-:Y:S01]  /*4050*/  FSEL R11, RZ, -23, P4 ;  /* 0xc1b80000ff0b7808 */ /* 0x000fe20002000000 */
[----:B------:R-:W-:Y:S01]  /*4060*/  FFMA.FTZ R12, R12, 1.1920928955078125e-07, R7 ;  /* 0x340000000c0c7823 */ /* 0x000fe20000010007 */
[----:B------:R-:W-:Y:S01]  /*4070*/  I2FP.F32.S32 R14, R13 ;  /* 0x0000000d000e7245 */ /* 0x000fe20000201400 */
[----:B------:R-:W-:Y:S02]  /*4080*/  IMAD.IADD R9, R32, 0x1, -R9 ;  /* 0x0000000120097824 */ /* 0x000fe400078e0a09 */
[----:B------:R-:W-:Y:S01]  /*4090*/  @!P3 FMUL R81, R81, 16777216 ;  /* 0x4b8000005151b820 */ /* 0x000fe20000400000 */
[----:B------:R-:W-:Y:S01]  /*40a0*/  @!P3 FMUL R77, R77, 16777216 ;  /* 0x4b8000004d4db820 */ /* 0x000fe20000400000 */
[----:B------:R-:W-:Y:S01]  /*40b0*/  F2FP.BF16.F32.PACK_AB R30, R27, R30 ;  /* 0x0000001e1b1e723e */ /* 0x000fe200000010ff */
[----:B------:R-:W-:Y:S01]  /*40c0*/  FFMA.FTZ R7, R4, R22, -0.16845393180847167969 ;  /* 0xbe2c7f3004077423 */ /* 0x000fe20000010016 */
[----:B------:R-:W-:Y:S01]  /*40d0*/  F2FP.BF16.F32.PACK_AB R26, R26, R31 ;  /* 0x0000001f1a1a723e */ /* 0x000fe200000010ff */
[----:B------:R-:W-:Y:S01]  /*40e0*/  FADD R9, R9, -1 ;  /* 0xbf80000009097421 */ /* 0x000fe20000000000 */
[C---:B------:R-:W-:Y:S01]  /*40f0*/  FMUL R18, R17.reuse, R81 ;  /* 0x0000005111127220 */ /* 0x040fe20000400000 */
[----:B------:R-:W-:Y:S01]  /*4100*/  FMUL R23, R17, R77 ;  /* 0x0000004d11177220 */ /* 0x000fe20000400000 */
[----:B------:R-:W-:Y:S01]  /*4110*/  FFMA.FTZ R11, R14, 1.1920928955078125e-07, R11 ;  /* 0x340000000e0b7823 */ /* 0x000fe2000001000b */
[----:B------:R-:W-:Y:S01]  /*4120*/  F2FP.BF16.F32.PACK_AB R20, R15, R20 ;  /* 0x000000140f14723e */ /* 0x000fe200000010ff */
[----:B------:R-:W-:Y:S01]  /*4130*/  FFMA.FTZ R7, R4, R7, 0.1716887056827545166 ;  /* 0x3e2fcf2a04077423 */ /* 0x000fe20000010007 */
[----:B------:R-:W-:Y:S01]  /*4140*/  STS [R5+UR6], R30 ;  /* 0x0000001e05007988 */ /* 0x000fe20008000806 */
[C---:B------:R-:W-:Y:S01]  /*4150*/  LOP3.LUT R14, R5.reuse, 0x40, RZ, 0x3c, !PT ;  /* 0x00000040050e7812 */ /* 0x040fe200078e3cff */
[----:B------:R-:W-:Y:S01]  /*4160*/  IMAD.IADD R13, R44, 0x1, -R13 ;  /* 0x000000012c0d7824 */ /* 0x000fe200078e0a0d */
[C---:B------:R-:W-:Y:S01]  /*4170*/  LOP3.LUT R15, R5.reuse, 0x4, RZ, 0x3c, !PT ;  /* 0x00000004050f7812 */ /* 0x040fe200078e3cff */
[----:B------:R1:W-:Y:S01]  /*4180*/  STS [R5+UR6+0x80], R26 ;  /* 0x0000801a05007988 */ /* 0x0003e20008000806 */
[----:B------:R-:W-:Y:S01]  /*4190*/  LOP3.LUT R17, R5, 0x44, RZ, 0x3c, !PT ;  /* 0x0000004405117812 */ /* 0x000fe200078e3cff */
[----:B------:R-:W-:Y:S01]  /*41a0*/  FFMA.FTZ R7, R4, R7, -0.17900948226451873779 ;  /* 0xbe374e4304077423 */ /* 0x000fe20000010007 */
[----:B------:R-:W-:Y:S01]  /*41b0*/  F2FP.BF16.F32.PACK_AB R25, R25, R28 ;  /* 0x0000001c1919723e */ /* 0x000fe200000010ff */
[----:B------:R-:W-:Y:S01]  /*41c0*/  FADD R13, R13, -1 ;  /* 0xbf8000000d0d7421 */ /* 0x000fe20000000000 */
[----:B------:R-:W-:Y:S01]  /*41d0*/  F2FP.BF16.F32.PACK_AB R24, R24, R29 ;  /* 0x0000001d1818723e */ /* 0x000fe200000010ff */
[----:B------:R-:W-:Y:S01]  /*41e0*/  FFMA.FTZ R7, R4, R7, 0.20512372255325317383 ;  /* 0x3e520bf404077423 */ /* 0x000fe20000010007 */
[----:B------:R-:W-:Y:S01]  /*41f0*/  F2FP.BF16.F32.PACK_AB R18, R18, R23 ;  /* 0x000000171212723e */ /* 0x000fe200000010ff */
[----:B------:R-:W-:Y:S01]  /*4200*/  STS [R14+UR6+0x400], R25 ;  /* 0x000400190e007988 */ /* 0x000fe20008000806 */
[----:B------:R-:W-:Y:S01]  /*4210*/  F2FP.BF16.F32.PACK_AB R16, R16, R21 ;  /* 0x000000151010723e */ /* 0x000fe200000010ff */
[----:B-1----:R-:W-:-:S02]  /*4220*/  IMAD.IADD R5, R35, 0x1, -R8 ;  /* 0x0000000123057824 */ /* 0x002fc400078e0a08 */
[----:B------:R-:W-:Y:S01]  /*4230*/  FFMA.FTZ R8, R9, R22, -0.16845393180847167969 ;  /* 0xbe2c7f3009087423 */ /* 0x000fe20000010016 */
[C---:B------:R-:W-:Y:S01]  /*4240*/  FFMA.FTZ R7, R4.reuse, R7, -0.24046532809734344482 ;  /* 0xbe763c8b04077423 */ /* 0x040fe20000010007 */
[----:B------:R1:W-:Y:S01]  /*4250*/  STS [R14+UR6+0x480], R24 ;  /* 0x000480180e007988 */ /* 0x0003e20008000806 */
[----:B------:R-:W-:Y:S01]  /*4260*/  FADD R5, R5, -1 ;  /* 0xbf80000005057421 */ /* 0x000fe20000000000 */
[C---:B------:R-:W-:Y:S01]  /*4270*/  FFMA.FTZ R8, R9.reuse, R8, 0.1716887056827545166 ;  /* 0x3e2fcf2a09087423 */ /* 0x040fe20000010008 */
[C---:B------:R-:W-:Y:S01]  /*4280*/  FFMA.FTZ R7, R4.reuse, R7, 0.28857114911079406738 ;  /* 0x3e93bf9904077423 */ /* 0x040fe20000010007 */
[----:B------:R-:W-:Y:S01]  /*4290*/  SHF.R.U32.HI R21, RZ, 0x5, R0 ;  /* 0x00000005ff157819 */ /* 0x000fe20000011600 */
[----:B------:R-:W-:Y:S01]  /*42a0*/  STS [R15+UR6+0x800], R19 ;  /* 0x000800130f007988 */ /* 0x000fe20008000806 */
[----:B------:R-:W-:Y:S01]  /*42b0*/  FFMA.FTZ R8, R9, R8, -0.17900948226451873779 ;  /* 0xbe374e4309087423 */ /* 0x000fe20000010008 */
[C---:B------:R-:W-:Y:S01]  /*42c0*/  FFMA.FTZ R7, R4.reuse, R7, -0.36067417263984680176 ;  /* 0xbeb8aa4904077423 */ /* 0x040fe20000010007 */
[----:B------:R-:W-:Y:S01]  /*42d0*/  SGXT.U32 R21, R21, 0x2 ;  /* 0x000000021515781a */ /* 0x000fe20000000000 */
[----:B------:R0:W-:Y:S01]  /*42e0*/  STS [R15+UR6+0x880], R18 ;  /* 0x000880120f007988 */ /* 0x0001e20008000806 */
[----:B------:R-:W-:Y:S01]  /*42f0*/  FFMA.FTZ R8, R9, R8, 0.20512372255325317383 ;  /* 0x3e520bf409087423 */ /* 0x000fe20000010008 */
[----:B-1----:R-:W-:Y:S01]  /*4300*/  FFMA.FTZ R14, R5, R22, -0.16845393180847167969 ;  /* 0xbe2c7f30050e7423 */ /* 0x002fe20000010016 */
[C---:B------:R-:W-:Y:S01]  /*4310*/  FFMA.FTZ R7, R4.reuse, R7, 0.48089820146560668945 ;  /* 0x3ef6384a04077423 */ /* 0x040fe20000010007 */
[----:B------:R1:W-:Y:S01]  /*4320*/  STS [R17+UR6+0xc00], R16 ;  /* 0x000c001011007988 */ /* 0x0003e20008000806 */
[----:B------:R-:W-:Y:S01]  /*4330*/  FFMA.FTZ R8, R9, R8, -0.24046532809734344482 ;  /* 0xbe763c8b09087423 */ /* 0x000fe20000010008 */
[----:B------:R-:W-:Y:S01]  /*4340*/  FFMA.FTZ R14, R5, R14, 0.1716887056827545166 ;  /* 0x3e2fcf2a050e7423 */ /* 0x000fe2000001000e */
[C---:B------:R-:W-:Y:S01]  /*4350*/  FFMA.FTZ R7, R4.reuse, R7, -0.72134751081466674805 ;  /* 0xbf38aa3b04077423 */ /* 0x040fe20000010007 */
[----:B------:R2:W-:Y:S01]  /*4360*/  STS [R17+UR6+0xc80], R20 ;  /* 0x000c801411007988 */ /* 0x0005e20008000806 */
[----:B------:R-:W-:Y:S01]  /*4370*/  FFMA.FTZ R8, R9, R8, 0.28857114911079406738 ;  /* 0x3e93bf9909087423 */ /* 0x000fe20000010008 */
[----:B------:R-:W-:Y:S01]  /*4380*/  FFMA.FTZ R14, R5, R14, -0.17900948226451873779 ;  /* 0xbe374e43050e7423 */ /* 0x000fe2000001000e */
[----:B------:R-:W-:Y:S01]  /*4390*/  FMUL R7, R4, R7 ;  /* 0x0000000704077220 */ /* 0x000fe20000400000 */
[----:B0-----:R-:W-:-:S02]  /*43a0*/  IMAD R15, R21, R40, RZ ;  /* 0x00000028150f7224 */ /* 0x001fc400078e02ff */
[----:B------:R-:W-:Y:S01]  /*43b0*/  FFMA.FTZ R8, R9, R8, -0.36067417263984680176 ;  /* 0xbeb8aa4909087423 */ /* 0x000fe20000010008 */
[----:B------:R-:W-:Y:S01]  /*43c0*/  FFMA.FTZ R14, R5, R14, 0.20512372255325317383 ;  /* 0x3e520bf4050e7423 */ /* 0x000fe2000001000e */
[----:B-1----:R-:W-:Y:S01]  /*43d0*/  FFMA.FTZ R16, R13, R22, -0.16845393180847167969 ;  /* 0xbe2c7f300d107423 */ /* 0x002fe20000010016 */
[C---:B------:R-:W-:Y:S01]  /*43e0*/  FMUL R7, R4.reuse, R7 ;  /* 0x0000000704077220 */ /* 0x040fe20000400000 */
[----:B------:R-:W-:Y:S01]  /*43f0*/  FFMA.FTZ R8, R9, R8, 0.48089820146560668945 ;  /* 0x3ef6384a09087423 */ /* 0x000fe20000010008 */
[----:B------:R-:W-:Y:S01]  /*4400*/  FFMA.FTZ R14, R5, R14, -0.24046532809734344482 ;  /* 0xbe763c8b050e7423 */ /* 0x000fe2000001000e */
[----:B------:R-:W-:Y:S01]  /*4410*/  FFMA.FTZ R16, R13, R16, 0.1716887056827545166 ;  /* 0x3e2fcf2a0d107423 */ /* 0x000fe20000010010 */
[----:B------:R-:W-:Y:S01]  /*4420*/  BAR.SYNC.DEFER_BLOCKING 0x0 ;  /* 0x0000000000007b1d */ /* 0x000fe20000010000 */
[----:B------:R-:W-:Y:S01]  /*4430*/  FFMA.FTZ R8, R9, R8, -0.72134751081466674805 ;  /* 0xbf38aa3b09087423 */ /* 0x000fe20000010008 */
[----:B------:R-:W-:Y:S01]  /*4440*/  FFMA.FTZ R14, R5, R14, 0.28857114911079406738 ;  /* 0x3e93bf99050e7423 */ /* 0x000fe2000001000e */
[----:B------:R-:W-:Y:S01]  /*4450*/  FFMA.FTZ R16, R13, R16, -0.17900948226451873779 ;  /* 0xbe374e430d107423 */ /* 0x000fe20000010010 */
[----:B------:R-:W-:Y:S01]  /*4460*/  FFMA.FTZ R4, R4, 1.4426950216293334961, R7 ;  /* 0x3fb8aa3b04047823 */ /* 0x000fe20000010007 */
[----:B------:R-:W-:Y:S01]  /*4470*/  FMUL R8, R9, R8 ;  /* 0x0000000809087220 */ /* 0x000fe20000400000 */
[C---:B------:R-:W-:Y:S01]  /*4480*/  LEA R7, R40.reuse, R15, 0x2 ;  /* 0x0000000f28077211 */ /* 0x040fe200078e10ff */
[----:B------:R-:W-:Y:S01]  /*4490*/  FFMA.FTZ R14, R5, R14, -0.36067417263984680176 ;  /* 0xbeb8aa49050e7423 */ /* 0x000fe2000001000e */
[----:B------:R-:W-:Y:S01]  /*44a0*/  FFMA.FTZ R16, R13, R16, 0.20512372255325317383 ;  /* 0x3e520bf40d107423 */ /* 0x000fe20000010010 */
[----:B------:R-:W-:Y:S01]  /*44b0*/  FMUL R8, R9, R8 ;  /* 0x0000000809087220 */ /* 0x000fe20000400000 */
[----:B------:R-:W0:Y:S01]  /*44c0*/  LDCU.64 UR4, c[0x0][0x3e0] ;  /* 0x00007c00ff0477ac */ /* 0x000e220008000a00 */
[----:B------:R-:W-:Y:S01]  /*44d0*/  FFMA.FTZ R14, R5, R14, 0.48089820146560668945 ;  /* 0x3ef6384a050e7423 */ /* 0x000fe2000001000e */
[----:B--2---:R-:W-:-:S02]  /*44e0*/  IMAD R17, R40, 0x4, R7 ;  /* 0x0000000428117824 */ /* 0x004fc400078e0207 */
[----:B------:R-:W-:Y:S01]  /*44f0*/  FFMA.FTZ R9, R9, 1.4426950216293334961, R8 ;  /* 0x3fb8aa3b09097823 */ /* 0x000fe20000010008 */
[----:B------:R-:W-:Y:S01]  /*4500*/  FFMA.FTZ R16, R13, R16, -0.24046532809734344482 ;  /* 0xbe763c8b0d107423 */ /* 0x000fe20000010010 */
[----:B------:R-:W-:Y:S01]  /*4510*/  FFMA.FTZ R14, R5, R14, -0.72134751081466674805 ;  /* 0xbf38aa3b050e7423 */ /* 0x000fe2000001000e */
[----:B------:R-:W-:Y:S01]  /*4520*/  IMAD R18, R40, 0x4, R17 ;  /* 0x0000000428127824 */ /* 0x000fe200078e0211 */
[----:B------:R-:W-:Y:S01]  /*4530*/  ISETP.GE.U32.AND P1, PT, R33, 0x7f800000, PT ;  /* 0x7f8000002100780c */ /* 0x000fe20003f26070 */
[----:B------:R-:W-:Y:S01]  /*4540*/  FFMA.FTZ R16, R13, R16, 0.28857114911079406738 ;  /* 0x3e93bf990d107423 */ /* 0x000fe20000010010 */
[----:B------:R-:W-:Y:S01]  /*4550*/  FADD R36, R10, R9 ;  /* 0x000000090a247221 */ /* 0x000fe20000000000 */
[----:B------:R-:W-:Y:S01]  /*4560*/  FMUL R14, R5, R14 ;  /* 0x0000000e050e7220 */ /* 0x000fe20000400000 */
[----:B------:R-:W1:Y:S01]  /*4570*/  LDC.64 R8, c[0x0][0x398] ;  /* 0x0000e600ff087b82 */ /* 0x000e620000000a00 */
[----:B------:R-:W-:Y:S01]  /*4580*/  IMAD R19, R40, 0x4, R18 ;  /* 0x0000000428137824 */ /* 0x000fe200078e0212 */
[----:B------:R-:W-:Y:S01]  /*4590*/  ISETP.GE.U32.AND P6, PT, R32, 0x7f800000, PT ;  /* 0x7f8000002000780c */ /* 0x000fe20003fc6070 */
[----:B------:R-:W-:Y:S01]  /*45a0*/  FFMA.FTZ R16, R13, R16, -0.36067417263984680176 ;  /* 0xbeb8aa490d107423 */ /* 0x000fe20000010010 */
[----:B------:R-:W-:Y:S01]  /*45b0*/  LOP3.LUT R28, R6, 0x4, RZ, 0x3c, !PT ;  /* 0x00000004061c7812 */ /* 0x000fe200078e3cff */
[----:B------:R-:W-:Y:S01]  /*45c0*/  FMUL R14, R5, R14 ;  /* 0x0000000e050e7220 */ /* 0x000fe20000400000 */
[C---:B------:R-:W-:Y:S01]  /*45d0*/  IMAD R21, R40.reuse, 0x4, R19 ;  /* 0x0000000428157824 */ /* 0x040fe200078e0213 */
[----:B------:R-:W-:Y:S01]  /*45e0*/  ISETP.GE.U32.AND P4, PT, R35, 0x7f800000, PT ;  /* 0x7f8000002300780c */ /* 0x000fe20003f86070 */
[----:B------:R-:W-:Y:S01]  /*45f0*/  FFMA.FTZ R16, R13, R16, 0.48089820146560668945 ;  /* 0x3ef6384a0d107423 */ /* 0x000fe20000010010 */
[----:B------:R-:W2:Y:S01]  /*4600*/  LDS R43, [R6+UR6] ;  /* 0x00000006062b7984 */ /* 0x000ea20008000800 */
[----:B------:R-:W-:Y:S01]  /*4610*/  FFMA.FTZ R5, R5, 1.4426950216293334961, R14 ;  /* 0x3fb8aa3b05057823 */ /* 0x000fe2000001000e */
[----:B------:R-:W-:-:S02]  /*4620*/  IMAD R23, R40, 0x4, R21 ;  /* 0x0000000428177824 */ /* 0x000fc400078e0215 */
[----:B------:R-:W-:Y:S01]  /*4630*/  FADD R3, R3, R4 ;  /* 0x0000000403037221 */ /* 0x000fe20000000000 */
[----:B------:R-:W3:Y:S01]  /*4640*/  LDS R51, [R28+UR6] ;  /* 0x000000061c337984 */ /* 0x000ee20008000800 */
[----:B------:R-:W-:Y:S02]  /*4650*/  @P1 IMAD.MOV.U32 R4, RZ, RZ, 0x7f800000 ;  /* 0x7f800000ff041424 */ /* 0x000fe400078e00ff */
[----:B------:R-:W-:Y:S01]  /*4660*/  FFMA.FTZ R16, R13, R16, -0.72134751081466674805 ;  /* 0xbf38aa3b0d107423 */ /* 0x000fe20000010010 */
[----:B------:R-:W-:Y:S01]  /*4670*/  FADD R37, R12, R5 ;  /* 0x000000050c257221 */ /* 0x000fe20000000000 */
[----:B------:R-:W4:Y:S01]  /*4680*/  LDS R45, [R6+UR6+0x100] ;  /* 0x00010006062d7984 */ /* 0x000f220008000800 */
[----:B------:R-:W-:Y:S01]  /*4690*/  LEA R25, R40, R23, 0x2 ;  /* 0x0000001728197211 */ /* 0x000fe200078e10ff */
[----:B------:R-:W-:Y:S02]  /*46a0*/  @P6 IMAD.MOV.U32 R5, RZ, RZ, 0x7f800000 ;  /* 0x7f800000ff056424 */ /* 0x000fe400078e00ff */
[----:B------:R-:W-:Y:S01]  /*46b0*/  @P1 FFMA.FTZ R3, R33, R4, +INF ;  /* 0x7f80000021031423 */ /* 0x000fe20000010004 */
[----:B------:R-:W5:Y:S01]  /*46c0*/  LDS R53, [R28+UR6+0x100] ;  /* 0x000100061c357984 */ /* 0x000f620008000800 */
[----:B0-----:R-:W-:Y:S01]  /*46d0*/  UIMAD UR4, UR7, UR4, URZ ;  /* 0x00000004070472a4 */ /* 0x001fe2000f8e02ff */
[----:B------:R-:W-:Y:S01]  /*46e0*/  FMUL R16, R13, R16 ;  /* 0x000000100d107220 */ /* 0x000fe20000400000 */
[----:B------:R-:W-:Y:S01]  /*46f0*/  ISETP.GE.U32.AND P5, PT, R44, 0x7f800000, PT ;  /* 0x7f8000002c00780c */ /* 0x000fe20003fa6070 */
[----:B------:R-:W0:Y:S01]  /*4700*/  LDS R47, [R6+UR6+0x200] ;  /* 0x00020006062f7984 */ /* 0x000e220008000800 */
[----:B------:R-:W-:-:S02]  /*4710*/  IMAD R4, R2, UR5, RZ ;  /* 0x0000000502047c24 */ /* 0x000fc4000f8e02ff */
[----:B------:R-:W-:Y:S01]  /*4720*/  @P6 FFMA.FTZ R36, R32, R5, +INF ;  /* 0x7f80000020246423 */ /* 0x000fe20000010005 */
[----:B------:R-:W-:Y:S01]  /*4730*/  @P4 MOV R10, 0x7f800000 ;  /* 0x7f800000000a4802 */ /* 0x000fe20000000f00 */
[----:B------:R-:W0:Y:S01]  /*4740*/  LDS R55, [R28+UR6+0x200] ;  /* 0x000200061c377984 */ /* 0x000e220008000800 */
[----:B------:R-:W-:Y:S01]  /*4750*/  USHF.L.U32 UR8, UR4, 0x1, URZ ;  /* 0x0000000104087899 */ /* 0x000fe200080006ff */
[C---:B------:R-:W-:Y:S01]  /*4760*/  FMUL R16, R13.reuse, R16 ;  /* 0x000000100d107220 */ /* 0x040fe20000400000 */
[----:B------:R-:W-:Y:S01]  /*4770*/  IMAD R26, R40, 0x4, R25 ;  /* 0x00000004281a7824 */ /* 0x000fe200078e0219 */
[----:B------:R-:W0:Y:S01]  /*4780*/  LDS R49, [R6+UR6+0x300] ;  /* 0x0003000606317984 */ /* 0x000e220008000800 */
[----:B------:R-:W-:Y:S01]  /*4790*/  IMAD.SHL.U32 R5, R4, 0x2, RZ ;  /* 0x0000000204057824 */ /* 0x000fe200078e00ff */
[----:B------:R-:W-:Y:S01]  /*47a0*/  UIMAD.WIDE UR4, UR4, 0x2, URZ ;  /* 0x00000002040478a5 */ /* 0x000fe2000f8e02ff */
[----:B------:R-:W-:Y:S01]  /*47b0*/  FFMA.FTZ R16, R13, 1.4426950216293334961, R16 ;  /* 0x3fb8aa3b0d107823 */ /* 0x000fe20000010010 */
[----:B------:R-:W0:Y:S01]  /*47c0*/  LDS R57, [R28+UR6+0x300] ;  /* 0x000300061c397984 */ /* 0x000e220008000800 */
[----:B------:R-:W-:-:S02]  /*47d0*/  IMAD R27, R40, 0x4, R26 ;  /* 0x00000004281b7824 */ /* 0x000fc400078e021a */
[----:B------:R-:W-:Y:S01]  /*47e0*/  @P4 FFMA.FTZ R37, R35, R10, +INF ;  /* 0x7f80000023254423 */ /* 0x000fe2000001000a */
[----:B------:R-:W-:Y:S01]  /*47f0*/  IMAD.HI R4, R4, 0x2, RZ ;  /* 0x0000000204047827 */ /* 0x000fe200078e02ff */
[----:B-1----:R-:W-:-:S03]  /*4800*/  IADD3 R34, P4, P6, R5, UR8, R8 ;  /* 0x0000000805227c10 */ /* 0x002fc6000fe9e008 */
[----:B------:R-:W-:Y:S01]  /*4810*/  FADD R38, R11, R16 ;  /* 0x000000100b267221 */ /* 0x000fe20000000000 */
[----:B------:R-:W-:Y:S01]  /*4820*/  FSETP.NEU.AND P3, PT, R33, RZ, PT ;  /* 0x000000ff2100720b */ /* 0x000fe20003f6d000 */
[----:B------:R-:W-:Y:S01]  /*4830*/  IMAD R29, R40, 0x4, R27 ;  /* 0x00000004281d7824 */ /* 0x000fe200078e021b */
[----:B------:R-:W-:Y:S01]  /*4840*/  IADD3.X R42, PT, PT, R4, UR5, R9, P4, P6 ;  /* 0x00000005042a7c10 */ /* 0x000fe2000a7ec409 */
[----:B------:R-:W-:Y:S01]  /*4850*/  @P5 IMAD.MOV.U32 R11, RZ, RZ, 0x7f800000 ;  /* 0x7f800000ff0b5424 */ /* 0x000fe200078e00ff */
[-C--:B------:R-:W-:Y:S01]  /*4860*/  LEA R4, P4, R15, R34.reuse, 0x1 ;  /* 0x000000220f047211 */ /* 0x080fe200078808ff */
[----:B------:R-:W-:Y:S01]  /*4870*/  IMAD R31, R40, 0x4, R29 ;  /* 0x00000004281f7824 */ /* 0x000fe200078e021d */
[-C--:B------:R-:W-:Y:S01]  /*4880*/  LEA R8, P6, R7, R34.reuse, 0x1 ;  /* 0x0000002207087211 */ /* 0x080fe200078c08ff */
[----:B------:R-:W-:Y:S01]  /*4890*/  @P5 FFMA.FTZ R38, R44, R11, +INF ;  /* 0x7f8000002c265423 */ /* 0x000fe2000001000b */
[----:B------:R-:W-:Y:S01]  /*48a0*/  LEA R10, P5, R17, R34, 0x1 ;  /* 0x00000022110a7211 */ /* 0x000fe200078a08ff */
[----:B------:R-:W-:Y:S01]  /*48b0*/  IMAD R33, R40, 0x4, R31 ;  /* 0x0000000428217824 */ /* 0x000fe200078e021f */
[----:B------:R-:W-:Y:S01]  /*48c0*/  LEA.HI.X.SX32 R5, R15, R42, 0x1, P4 ;  /* 0x0000002a0f057211 */ /* 0x000fe200020f0eff */
[----:B------:R-:W1:Y:S01]  /*48d0*/  LDCU UR4, c[0x0][0x3ec] ;  /* 0x00007d80ff0477ac */ /* 0x000e620008000800 */
[----:B------:R-:W-:-:S02]  /*48e0*/  LEA R12, P4, R18, R34, 0x1 ;  /* 0x00000022120c7211 */ /* 0x000fc400078808ff */
[----:B------:R-:W-:Y:S01]  /*48f0*/  LEA.HI.X.SX32 R9, R7, R42, 0x1, P6 ;  /* 0x0000002a07097211 */ /* 0x000fe200030f0eff */
[----:B--2---:R-:W-:Y:S01]  /*4900*/  STG.E.U16 desc[UR10][R4.64], R43 ;  /* 0x0000002b04007986 */ /* 0x004fe2000c10150a */
[----:B------:R-:W-:Y:S02]  /*4910*/  LEA R14, P6, R19, R34, 0x1 ;  /* 0x00000022130e7211 */ /* 0x000fe400078c08ff */
[----:B------:R-:W-:Y:S01]  /*4920*/  LEA.HI.X.SX32 R11, R17, R42, 0x1, P5 ;  /* 0x0000002a110b7211 */ /* 0x000fe200028f0eff */
[----:B---3--:R2:W-:Y:S01]  /*4930*/  STG.E.U16 desc[UR10][R8.64], R51 ;  /* 0x0000003308007986 */ /* 0x0085e2000c10150a */
[----:B------:R-:W-:Y:S02]  /*4940*/  LEA R16, P5, R21, R34, 0x1 ;  /* 0x0000002215107211 */ /* 0x000fe400078a08ff */
[----:B------:R-:W-:Y:S01]  /*4950*/  LEA.HI.X.SX32 R13, R18, R42, 0x1, P4 ;  /* 0x0000002a120d7211 */ /* 0x000fe200020f0eff */
[----:B----4-:R3:W-:Y:S01]  /*4960*/  STG.E.U16 desc[UR10][R10.64], R45 ;  /* 0x0000002d0a007986 */ /* 0x0107e2000c10150a */
[----:B------:R-:W-:-:S02]  /*4970*/  FSETP.NEU.AND P1, PT, R35, RZ, PT ;  /* 0x000000ff2300720b */ /* 0x000fc40003f2d000 */
[----:B------:R-:W-:Y:S01]  /*4980*/  LEA R18, P4, R23, R34, 0x1 ;  /* 0x0000002217127211 */ /* 0x000fe200078808ff */
[----:B-----5:R4:W-:Y:S01]  /*4990*/  STG.E.U16 desc[UR10][R12.64], R53 ;  /* 0x000000350c007986 */ /* 0x0209e2000c10150a */
[C---:B------:R-:W-:Y:S01]  /*49a0*/  LEA R35, R40.reuse, R33, 0x2 ;  /* 0x0000002128237211 */ /* 0x040fe200078e10ff */
[----:B-1----:R-:W-:Y:S01]  /*49b0*/  UIMAD UR4, UR7, UR4, URZ ;  /* 0x00000004070472a4 */ /* 0x002fe2000f8e02ff */
[----:B------:R-:W-:Y:S01]  /*49c0*/  LEA.HI.X.SX32 R15, R19, R42, 0x1, P6 ;  /* 0x0000002a130f7211 */ /* 0x000fe200030f0eff */
[----:B--2---:R-:W1:Y:S01]  /*49d0*/  LDC.64 R8, c[0x0][0x3a0] ;  /* 0x0000e800ff087b82 */ /* 0x004e620000000a00 */
[----:B------:R-:W-:Y:S01]  /*49e0*/  LEA R20, P6, R25, R34, 0x1 ;  /* 0x0000002219147211 */ /* 0x000fe200078c08ff */
[----:B------:R-:W-:Y:S01]  /*49f0*/  IMAD R39, R40, 0x4, R35 ;  /* 0x0000000428277824 */ /* 0x000fe200078e0223 */
[----:B------:R-:W-:Y:S01]  /*4a00*/  LEA.HI.X.SX32 R17, R21, R42, 0x1, P5 ;  /* 0x0000002a15117211 */ /* 0x000fe200028f0eff */
[----:B0-----:R0:W-:Y:S01]  /*4a10*/  STG.E.U16 desc[UR10][R14.64], R47 ;  /* 0x0000002f0e007986 */ /* 0x0011e2000c10150a */
[----:B------:R-:W-:Y:S01]  /*4a20*/  LEA R22, P5, R26, R34, 0x1 ;  /* 0x000000221a167211 */ /* 0x000fe200078a08ff */
[----:B------:R-:W-:Y:S01]  /*4a30*/  IMAD R40, R40, 0x4, R39 ;  /* 0x0000000428287824 */ /* 0x000fe200078e0227 */
[----:B------:R-:W-:Y:S01]  /*4a40*/  LEA.HI.X.SX32 R19, R23, R42, 0x1, P4 ;  /* 0x0000002a17137211 */ /* 0x000fe200020f0eff */
[----:B------:R2:W-:Y:S01]  /*4a50*/  STG.E.U16 desc[UR10][R16.64], R55 ;  /* 0x0000003710007986 */ /* 0x0005e2000c10150a */
[----:B------:R-:W-:Y:S01]  /*4a60*/  LEA R24, P4, R27, R34, 0x1 ;  /* 0x000000221b187211 */ /* 0x000fe200078808ff */
[----:B------:R-:W-:Y:S01]  /*4a70*/  USHF.L.U32 UR7, UR4, 0x2, URZ ;  /* 0x0000000204077899 */ /* 0x000fe200080006ff */
[----:B------:R-:W-:Y:S01]  /*4a80*/  LEA.HI.X.SX32 R21, R25, R42, 0x1, P6 ;  /* 0x0000002a19157211 */ /* 0x000fe200030f0eff */
[----:B------:R-:W-:Y:S01]  /*4a90*/  STG.E.U16 desc[UR10][R18.64], R49 ;  /* 0x0000003112007986 */ /* 0x000fe2000c10150a */
[----:B------:R-:W-:Y:S01]  /*4aa0*/  LEA R6, P6, R29, R34, 0x1 ;  /* 0x000000221d067211 */ /* 0x000fe200078c08ff */
[----:B------:R-:W-:Y:S01]  /*4ab0*/  UIMAD.WIDE UR4, UR4, 0x4, URZ ;  /* 0x00000004040478a5 */ /* 0x000fe2000f8e02ff */
[----:B------:R-:W-:Y:S01]  /*4ac0*/  LEA.HI.X.SX32 R23, R26, R42, 0x1, P5 ;  /* 0x0000002a1a177211 */ /* 0x000fe200028f0eff */
[----:B------:R-:W-:Y:S01]  /*4ad0*/  STG.E.U16 desc[UR10][R20.64], R57 ;  /* 0x0000003914007986 */ /* 0x000fe2000c10150a */
[----:B------:R-:W-:-:S02]  /*4ae0*/  LEA R26, P5, R31, R34, 0x1 ;  /* 0x000000221f1a7211 */ /* 0x000fc400078a08ff */
[----:B------:R-:W-:Y:S02]  /*4af0*/  LEA.HI.X.SX32 R25, R27, R42, 0x1, P4 ;  /* 0x0000002a1b197211 */ /* 0x000fe400020f0eff */
[----:B------:R-:W-:Y:S02]  /*4b00*/  LEA R28, P4, R33, R34, 0x1 ;  /* 0x00000022211c7211 */ /* 0x000fe400078808ff */
[----:B------:R-:W-:Y:S02]  /*4b10*/  LEA.HI.X.SX32 R7, R29, R42, 0x1, P6 ;  /* 0x0000002a1d077211 */ /* 0x000fe400030f0eff */
[----:B---3--:R-:W-:Y:S02]  /*4b20*/  PRMT R11, R43, 0x7632, R11 ;  /* 0x000076322b0b7816 */ /* 0x008fe4000000000b */
[----:B------:R-:W-:Y:S02]  /*4b30*/  FSETP.NEU.AND P2, PT, R32, RZ, PT ;  /* 0x000000ff2000720b */ /* 0x000fe40003f4d000 */
[----:B------:R-:W-:Y:S01]  /*4b40*/  LEA R30, P6, R35, R34, 0x1 ;  /* 0x00000022231e7211 */ /* 0x000fe200078c08ff */
[----:B------:R-:W-:Y:S01]  /*4b50*/  STG.E.U16 desc[UR10][R22.64], R11 ;  /* 0x0000000b16007986 */ /* 0x000fe2000c10150a */
[----:B------:R-:W-:-:S02]  /*4b60*/  LEA.HI.X.SX32 R27, R31, R42, 0x1, P5 ;  /* 0x0000002a1f1b7211 */ /* 0x000fc400028f0eff */
[----:B------:R-:W-:Y:S02]  /*4b70*/  PRMT R5, R51, 0x7632, R5 ;  /* 0x0000763233057816 */ /* 0x000fe40000000005 */
[----:B------:R-:W-:Y:S02]  /*4b80*/  LEA R32, P5, R39, R34, 0x1 ;  /* 0x0000002227207211 */ /* 0x000fe400078a08ff */
[----:B------:R-:W-:Y:S01]  /*4b90*/  LEA.HI.X.SX32 R29, R33, R42, 0x1, P4 ;  /* 0x0000002a211d7211 */ /* 0x000fe200020f0eff */
[----:B------:R3:W-:Y:S01]  /*4ba0*/  STG.E.U16 desc[UR10][R24.64], R5 ;  /* 0x0000000518007986 */ /* 0x0007e2000c10150a */
[----:B----4-:R-:W-:Y:S02]  /*4bb0*/  PRMT R13, R45, 0x7632, R13 ;  /* 0x000076322d0d7816 */ /* 0x010fe4000000000d */
[----:B------:R-:W-:Y:S02]  /*4bc0*/  LEA R34, P4, R40, R34, 0x1 ;  /* 0x0000002228227211 */ /* 0x000fe400078808ff */
[----:B------:R-:W-:Y:S01]  /*4bd0*/  PRMT R10, R53, 0x7632, R10 ;  /* 0x00007632350a7816 */ /* 0x000fe2000000000a */
[----:B------:R-:W-:Y:S01]  /*4be0*/  STG.E.U16 desc[UR10][R6.64], R13 ;  /* 0x0000000d06007986 */ /* 0x000fe2000c10150a */
[----:B0-----:R-:W-:-:S02]  /*4bf0*/  PRMT R14, R47, 0x7632, R14 ;  /* 0x000076322f0e7816 */ /* 0x001fc4000000000e */
[-C--:B------:R-:W-:Y:S01]  /*4c00*/  LEA.HI.X.SX32 R31, R35, R42.reuse, 0x1, P6 ;  /* 0x0000002a231f7211 */ /* 0x080fe200030f0eff */
[----:B------:R0:W-:Y:S01]  /*4c10*/  STG.E.U16 desc[UR10][R26.64], R10 ;  /* 0x0000000a1a007986 */ /* 0x0001e2000c10150a */
[----:B------:R-:W-:Y:S02]  /*4c20*/  PRMT R15, R55, 0x7632, R15 ;  /* 0x00007632370f7816 */ /* 0x000fe4000000000f */
[-C--:B------:R-:W-:Y:S01]  /*4c30*/  LEA.HI.X.SX32 R33, R39, R42.reuse, 0x1, P5 ;  /* 0x0000002a27217211 */ /* 0x080fe200028f0eff */
[----:B------:R4:W-:Y:S01]  /*4c40*/  STG.E.U16 desc[UR10][R28.64], R14 ;  /* 0x0000000e1c007986 */ /* 0x0009e2000c10150a */
[----:B--2---:R-:W-:Y:S02]  /*4c50*/  PRMT R16, R49, 0x7632, R16 ;  /* 0x0000763231107816 */ /* 0x004fe40000000010 */
[----:B------:R-:W-:Y:S01]  /*4c60*/  LEA.HI.X.SX32 R35, R40, R42, 0x1, P4 ;  /* 0x0000002a28237211 */ /* 0x000fe200020f0eff */
[----:B------:R4:W-:Y:S01]  /*4c70*/  STG.E.U16 desc[UR10][R30.64], R15 ;  /* 0x0000000f1e007986 */ /* 0x0009e2000c10150a */
[----:B------:R-:W-:-:S02]  /*4c80*/  PRMT R17, R57, 0x7632, R17 ;  /* 0x0000763239117816 */ /* 0x000fc40000000011 */
[----:B------:R-:W-:Y:S01]  /*4c90*/  FSETP.NEU.AND P6, PT, R44, RZ, PT ;  /* 0x000000ff2c00720b */ /* 0x000fe20003fcd000 */
[----:B------:R4:W-:Y:S01]  /*4ca0*/  STG.E.U16 desc[UR10][R32.64], R16 ;  /* 0x0000001020007986 */ /* 0x0009e2000c10150a */
[----:B------:R-:W-:Y:S02]  /*4cb0*/  FSEL R4, R3, -INF , P3 ;  /* 0xff80000003047808 */ /* 0x000fe40001800000 */
[----:B------:R-:W-:Y:S01]  /*4cc0*/  FSEL R3, R36, -INF , P2 ;  /* 0xff80000024037808 */ /* 0x000fe20001000000 */
[----:B------:R4:W-:Y:S01]  /*4cd0*/  STG.E.U16 desc[UR10][R34.64], R17 ;  /* 0x0000001122007986 */ /* 0x0009e2000c10150a */
[----:B------:R-:W-:Y:S01]  /*4ce0*/  FSEL R37, R37, -INF , P1 ;  /* 0xff80000025257808 */ /* 0x000fe20000800000 */
[----:B------:R-:W-:Y:S01]  /*4cf0*/  FFMA R4, R4, 0.69314718246459960938, R127 ;  /* 0x3f31721804047823 */ /* 0x000fe2000000007f */
[----:B------:R-:W-:Y:S01]  /*4d00*/  FSEL R38, R38, -INF , P6 ;  /* 0xff80000026267808 */ /* 0x000fe20003000000 */
[----:B---3--:R-:W-:Y:S01]  /*4d10*/  FFMA R5, R3, 0.69314718246459960938, R126 ;  /* 0x3f31721803057823 */ /* 0x008fe2000000007e */
[----:B0-----:R-:W-:Y:S01]  /*4d20*/  LOP3.LUT R10, R0, 0x1c, RZ, 0xc0, !PT ;  /* 0x0000001c000a7812 */ /* 0x001fe200078ec0ff */
[----:B------:R-:W-:Y:S01]  /*4d30*/  FFMA R6, R37, 0.69314718246459960938, R124 ;  /* 0x3f31721825067823 */ /* 0x000fe2000000007c */
[----:B------:R-:W-:-:S02]  /*4d40*/  IMAD.SHL.U32 R3, R2, 0x4, RZ ;  /* 0x0000000402037824 */ /* 0x000fc400078e00ff */
[----:B------:R-:W-:Y:S01]  /*4d50*/  FFMA R7, R38, 0.69314718246459960938, R125 ;  /* 0x3f31721826077823 */ /* 0x000fe2000000007d */
[----:B------:R-:W-:Y:S01]  /*4d60*/  LEA R10, R10, UR6, 0x2 ;  /* 0x000000060a0a7c11 */ /* 0x000fe2000f8e10ff */
[----:B------:R-:W-:Y:S01]  /*4d70*/  BAR.SYNC.DEFER_BLOCKING 0x0 ;  /* 0x0000000000007b1d */ /* 0x000fe20000010000 */
[----:B------:R-:W-:Y:S01]  /*4d80*/  IMAD.HI R0, R2, 0x4, RZ ;  /* 0x0000000402007827 */ /* 0x000fe200078e02ff */
[----:B-1----:R-:W-:-:S04]  /*4d90*/  IADD3 R2, P1, P2, R3, UR7, R8 ;  /* 0x0000000703027c10 */ /* 0x002fc8000fa3e008 */
[----:B------:R-:W-:Y:S01]  /*4da0*/  IADD3.X R3, PT, PT, R0, UR5, R9, P1, P2 ;  /* 0x0000000500037c10 */ /* 0x000fe20008fe4409 */
[----:B------:R4:W-:Y:S01]  /*4db0*/  STS.128 [R10], R4 ;  /* 0x000000040a007388 */ /* 0x0009e20000000c00 */
[----:B------:R-:W-:Y:S06]  /*4dc0*/  BAR.SYNC.DEFER_BLOCKING 0x0 ;  /* 0x0000000000007b1d */ /* 0x000fec0000010000 */
[----:B------:R-:W-:Y:S05]  /*4dd0*/  @P0 EXIT ;  /* 0x000000000000094d */ /* 0x000fea0003800000 */
[----:B------:R-:W0:Y:S04]  /*4de0*/  LDS R41, [R41] ;  /* 0x0000000029297984 */ /* 0x000e280000000800 */
[----:B0-----:R-:W-:Y:S01]  /*4df0*/  STG.E desc[UR10][R2.64], R41 ;  /* 0x0000002902007986 */ /* 0x001fe2000c10190a */
[----:B------:R-:W-:Y:S05]  /*4e00*/  EXIT ;  /* 0x000000000000794d */ /* 0x000fea0003800000 */
.L_x_2:
[----:B------:R-:W-:-:S00]  /*4e10*/  BRA `(.L_x_2) ;  /* 0xfffffffc00fc7947 */ /* 0x000fc0000383ffff */
[----:B------:R-:W-:-:S00]  /*4e20*/  NOP ;  /* 0x0000000000007918 */ /* 0x000fc00000000000 */
        /* <DEDUP_REMOVED lines=13> */
.L_x_3:


//--------------------- .nv.global.init           --------------------------
	.section	.nv.global.init,"aw",@progbits
.nv.global.init:
	.type		_$_str,@object
	.size		_$_str,(.L_0 - _$_str)
_$_str:
        /*0000*/ 	.byte	0x5f, 0x5f, 0x43, 0x55, 0x44, 0x41, 0x5f, 0x46, 0x54, 0x5a, 0x00
.L_0:


//--------------------- .nv.shared.attn_fwd       --------------------------
	.section	.nv.shared.attn_fwd,"aw",@nobits
	.sectionflags	@""
	.align	16
	.zero		1024


//--------------------- .nv.shared.reserved.0     --------------------------
	.section	.nv.shared.reserved.0,"aw",@nobits
	.weak		__nv_reservedSMEM_offset_0_alias
	.size		__nv_reservedSMEM_offset_0_alias, 0, 64
	.other		__nv_reservedSMEM_offset_0_alias,@"STO_CUDA_RESERVED_SHARED STV_DEFAULT"
__nv_reservedSMEM_offset_0_alias:
	.zero		0
	.zero		64


//--------------------- .nv.constant0.attn_fwd    --------------------------
	.section	.nv.constant0.attn_fwd,"a",@progbits
	.sectionflags	@""
	.align	4
.nv.constant0.attn_fwd:
	.zero		1032


//--------------------- SYMBOLS --------------------------

	.type		.nv.reservedSmem.offset0,@object
	.size		.nv.reservedSmem.offset0,0x4
	.type		.nv.reservedSmem.cap,@object
	.size		.nv.reservedSmem.cap,0x4
